	.target	sm_100a

	.elftype	@"ET_EXEC"


//--------------------- .note.nv.tkinfo           --------------------------
	.section	.note.nv.tkinfo,"",@"SHT_NOTE"
	.sectionflags	@"SHF_NOTE_NV_TKINFO"
	.tkinfo
        /*0018*/ 	.word	0x00000081
        /*0030*/ 	.string	""
        /*0030*/ 	.string	"ptxas-blackwell"
        /*0030*/ 	.string	"Cuda compilation tools, release 12.9, V12.9.86"
        /*0030*/ 	.string	"Build cuda_12.9.r12.9/compiler.36037853_0"
        /*0030*/ 	.string	"-v  -suppress-debug-info  -lineinfo  -arch sm_100a "



//--------------------- .note.nv.cuver            --------------------------
	.section	.note.nv.cuver,"",@"SHT_NOTE"
	.sectionflags	@"SHF_NOTE_NV_CUVER"
        /*0018*/ 	.short	0x0001
        /*001a*/ 	.short	0x0064
        /*001c*/ 	.short	0x0001
        /*001e*/ 	.short	0x0000
        /*0020*/ 	.short	0x0001
        /*0022*/ 	.short	0x0000


//--------------------- .nv.info                  --------------------------
	.section	.nv.info,"",@"SHT_CUDA_INFO"
	.align	4


	//----- nvinfo : EIATTR_REGCOUNT
	.align		4
        /*0000*/ 	.byte	0x04, 0x2f
        /*0002*/ 	.short	(.L_4 - .L_3)
	.align		4
.L_3:
        /*0004*/ 	.word	index@(gluon_tcgen05)
        /*0008*/ 	.word	0x00000087


	//----- nvinfo : EIATTR_FRAME_SIZE
	.align		4
.L_4:
        /*000c*/ 	.byte	0x04, 0x11
        /*000e*/ 	.short	(.L_6 - .L_5)
	.align		4
.L_5:
        /*0010*/ 	.word	index@($__internal_2_$__cuda_sm10x_tcgen05_guardrail_trap_unallocated_columns_being_dealloced)
        /*0014*/ 	.word	0x00000000


	//----- nvinfo : EIATTR_FRAME_SIZE
	.align		4
.L_6:
        /*0018*/ 	.byte	0x04, 0x11
        /*001a*/ 	.short	(.L_8 - .L_7)
	.align		4
.L_7:
        /*001c*/ 	.word	index@($__internal_1_$__cuda_sm10x_tcgen05_guardrail_trap_phase_invalid_during_alloc)
        /*0020*/ 	.word	0x00000000


	//----- nvinfo : EIATTR_FRAME_SIZE
	.align		4
.L_8:
        /*0024*/ 	.byte	0x04, 0x11
        /*0026*/ 	.short	(.L_10 - .L_9)
	.align		4
.L_9:
        /*0028*/ 	.word	index@($__internal_0_$__cuda_sm10x_tcgen05_guardrail_trap_col_being_dealloced_not_returned_by_alloc)
        /*002c*/ 	.word	0x00000000


	//----- nvinfo : EIATTR_FRAME_SIZE
	.align		4
.L_10:
        /*0030*/ 	.byte	0x04, 0x11
        /*0032*/ 	.short	(.L_12 - .L_11)
	.align		4
.L_11:
        /*0034*/ 	.word	index@(gluon_tcgen05)
        /*0038*/ 	.word	0x00000000


	//----- nvinfo : EIATTR_MIN_STACK_SIZE
	.align		4
.L_12:
        /*003c*/ 	.byte	0x04, 0x12
        /*003e*/ 	.short	(.L_14 - .L_13)
	.align		4
.L_13:
        /*0040*/ 	.word	index@(gluon_tcgen05)
        /*0044*/ 	.word	0x00000000
.L_14:


//--------------------- .nv.info.gluon_tcgen05    --------------------------
	.section	.nv.info.gluon_tcgen05,"",@"SHT_CUDA_INFO"
	.sectionflags	@""
	.align	4


	//----- nvinfo : EIATTR_CUDA_API_VERSION
	.align		4
        /*0000*/ 	.byte	0x04, 0x37
        /*0002*/ 	.short	(.L_16 - .L_15)
.L_15:
        /*0004*/ 	.word	0x00000081


	//----- nvinfo : EIATTR_KPARAM_INFO
	.align		4
.L_16:
        /*0008*/ 	.byte	0x04, 0x17
        /*000a*/ 	.short	(.L_18 - .L_17)
.L_17:
        /*000c*/ 	.word	0x00000000
        /*0010*/ 	.short	0x000a
        /*0012*/ 	.short	0x0048
        /*0014*/ 	.byte	0x00, 0xf4, 0x21, 0x00


	//----- nvinfo : EIATTR_KPARAM_INFO
	.align		4
.L_18:
        /*0018*/ 	.byte	0x04, 0x17
        /*001a*/ 	.short	(.L_20 - .L_19)
.L_19:
        /*001c*/ 	.word	0x00000000
        /*0020*/ 	.short	0x0009
        /*0022*/ 	.short	0x0040
        /*0024*/ 	.byte	0x00, 0xf4, 0x21, 0x00


	//----- nvinfo : EIATTR_KPARAM_INFO
	.align		4
.L_20:
        /*0028*/ 	.byte	0x04, 0x17
        /*002a*/ 	.short	(.L_22 - .L_21)
.L_21:
        /*002c*/ 	.word	0x00000000
        /*0030*/ 	.short	0x0008
        /*0032*/ 	.short	0x0038
        /*0034*/ 	.byte	0x00, 0xf0, 0x21, 0x00


	//----- nvinfo : EIATTR_KPARAM_INFO
	.align		4
.L_22:
        /*0038*/ 	.byte	0x04, 0x17
        /*003a*/ 	.short	(.L_24 - .L_23)
.L_23:
        /*003c*/ 	.word	0x00000000
        /*0040*/ 	.short	0x0007
        /*0042*/ 	.short	0x0030
        /*0044*/ 	.byte	0x00, 0xf0, 0x21, 0x00


	//----- nvinfo : EIATTR_KPARAM_INFO
	.align		4
.L_24:
        /*0048*/ 	.byte	0x04, 0x17
        /*004a*/ 	.short	(.L_26 - .L_25)
.L_25:
        /*004c*/ 	.word	0x00000000
        /*0050*/ 	.short	0x0006
        /*0052*/ 	.short	0x0028
        /*0054*/ 	.byte	0x00, 0xf0, 0x21, 0x00


	//----- nvinfo : EIATTR_KPARAM_INFO
	.align		4
.L_26:
        /*0058*/ 	.byte	0x04, 0x17
        /*005a*/ 	.short	(.L_28 - .L_27)
.L_27:
        /*005c*/ 	.word	0x00000000
        /*0060*/ 	.short	0x0005
        /*0062*/ 	.short	0x0020
        /*0064*/ 	.byte	0x00, 0xf0, 0x11, 0x00


	//----- nvinfo : EIATTR_KPARAM_INFO
	.align		4
.L_28:
        /*0068*/ 	.byte	0x04, 0x17
        /*006a*/ 	.short	(.L_30 - .L_29)
.L_29:
        /*006c*/ 	.word	0x00000000
        /*0070*/ 	.short	0x0004
        /*0072*/ 	.short	0x001c
        /*0074*/ 	.byte	0x00, 0xf0, 0x11, 0x00


	//----- nvinfo : EIATTR_KPARAM_INFO
	.align		4
.L_30:
        /*0078*/ 	.byte	0x04, 0x17
        /*007a*/ 	.short	(.L_32 - .L_31)
.L_31:
        /*007c*/ 	.word	0x00000000
        /*0080*/ 	.short	0x0003
        /*0082*/ 	.short	0x0018
        /*0084*/ 	.byte	0x00, 0xf0, 0x11, 0x00


	//----- nvinfo : EIATTR_KPARAM_INFO
	.align		4
.L_32:
        /*0088*/ 	.byte	0x04, 0x17
        /*008a*/ 	.short	(.L_34 - .L_33)
.L_33:
        /*008c*/ 	.word	0x00000000
        /*0090*/ 	.short	0x0002
        /*0092*/ 	.short	0x0010
        /*0094*/ 	.byte	0x00, 0xf4, 0x21, 0x00


	//----- nvinfo : EIATTR_KPARAM_INFO
	.align		4
.L_34:
        /*0098*/ 	.byte	0x04, 0x17
        /*009a*/ 	.short	(.L_36 - .L_35)
.L_35:
        /*009c*/ 	.word	0x00000000
        /*00a0*/ 	.short	0x0001
        /*00a2*/ 	.short	0x0008
        /*00a4*/ 	.byte	0x00, 0xf4, 0x21, 0x00


	//----- nvinfo : EIATTR_KPARAM_INFO
	.align		4
.L_36:
        /*00a8*/ 	.byte	0x04, 0x17
        /*00aa*/ 	.short	(.L_38 - .L_37)
.L_37:
        /*00ac*/ 	.word	0x00000000
        /*00b0*/ 	.short	0x0000
        /*00b2*/ 	.short	0x0000
        /*00b4*/ 	.byte	0x00, 0xf4, 0x21, 0x00


	//----- nvinfo : EIATTR_AT_ENTRY_FRAGMENTS
	.align		4
.L_38:
        /*00b8*/ 	.byte	0x04, 0x4f
        /*00ba*/ 	.short	(.L_40 - .L_39)


	//   ....[0]....
.L_39:
        /*00bc*/ 	.word	0x00000004


	//----- nvinfo : EIATTR_RESERVED_SMEM_USED
	.align		4
.L_40:
        /*00c0*/ 	.byte	0x01, 0x41
	.zero		2


	//----- nvinfo : EIATTR_SPARSE_MMA_MASK
	.align		4
        /*00c4*/ 	.byte	0x03, 0x50
        /*00c6*/ 	.short	0x0000


	//----- nvinfo : EIATTR_TCGEN05_1CTA_USED
	.align		4
        /*00c8*/ 	.byte	0x01, 0x51
	.zero		2


	//----- nvinfo : EIATTR_MAXREG_COUNT
	.align		4
        /*00cc*/ 	.byte	0x03, 0x1b
        /*00ce*/ 	.short	0x00ff


	//----- nvinfo : EIATTR_NUM_BARRIERS
	.align		4
        /*00d0*/ 	.byte	0x02, 0x4c
        /*00d2*/ 	.byte	0x01
	.zero		1


	//----- nvinfo : EIATTR_INT_WARP_WIDE_INSTR_OFFSETS
	.align		4
        /*00d4*/ 	.byte	0x04, 0x31
        /*00d6*/ 	.short	(.L_42 - .L_41)


	//   ....[0]....
.L_41:
        /*00d8*/ 	.word	0x00001720


	//   ....[1]....
        /*00dc*/ 	.word	0x00001740


	//   ....[2]....
        /*00e0*/ 	.word	0x000017c0


	//   ....[3]....
        /*00e4*/ 	.word	0x00001bb0


	//   ....[4]....
        /*00e8*/ 	.word	0x00001bc0


	//   ....[5]....
        /*00ec*/ 	.word	0x00001c20


	//   ....[6]....
        /*00f0*/ 	.word	0x00001c30


	//   ....[7]....
        /*00f4*/ 	.word	0x00001f10


	//   ....[8]....
        /*00f8*/ 	.word	0x00001f20


	//   ....[9]....
        /*00fc*/ 	.word	0x000020b0


	//   ....[10]....
        /*0100*/ 	.word	0x000020e0


	//   ....[11]....
        /*0104*/ 	.word	0x00002100


	//   ....[12]....
        /*0108*/ 	.word	0x00002140


	//   ....[13]....
        /*010c*/ 	.word	0x00002450


	//   ....[14]....
        /*0110*/ 	.word	0x00002460


	//   ....[15]....
        /*0114*/ 	.word	0x000027f0


	//   ....[16]....
        /*0118*/ 	.word	0x00002800


	//   ....[17]....
        /*011c*/ 	.word	0x00002f70


	//   ....[18]....
        /*0120*/ 	.word	0x00002fc0


	//----- nvinfo : EIATTR_COOP_GROUP_MASK_REGIDS
	.align		4
.L_42:
        /*0124*/ 	.byte	0x04, 0x29
        /*0126*/ 	.short	(.L_44 - .L_43)


	//   ....[0]....
.L_43:
        /*0128*/ 	.word	0xffffffff


	//   ....[1]....
        /*012c*/ 	.word	0xffffffff


	//   ....[2]....
        /*0130*/ 	.word	0xffffffff


	//   ....[3]....
        /*0134*/ 	.word	0xffffffff


	//   ....[4]....
        /*0138*/ 	.word	0xffffffff


	//   ....[5]....
        /*013c*/ 	.word	0xffffffff


	//   ....[6]....
        /*0140*/ 	.word	0xffffffff


	//   ....[7]....
        /*0144*/ 	.word	0xffffffff


	//   ....[8]....
        /*0148*/ 	.word	0xffffffff


	//   ....[9]....
        /*014c*/ 	.word	0xffffffff


	//----- nvinfo : EIATTR_COOP_GROUP_INSTR_OFFSETS
	.align		4
.L_44:
        /*0150*/ 	.byte	0x04, 0x28
        /*0152*/ 	.short	(.L_46 - .L_45)


	//   ....[0]....
.L_45:
        /*0154*/ 	.word	0x00000050


	//   ....[1]....
        /*0158*/ 	.word	0x00000310


	//   ....[2]....
        /*015c*/ 	.word	0x00000500


	//   ....[3]....
        /*0160*/ 	.word	0x000009c0


	//   ....[4]....
        /*0164*/ 	.word	0x00000b00


	//   ....[5]....
        /*0168*/ 	.word	0x00000fb0


	//   ....[6]....
        /*016c*/ 	.word	0x000010f0


	//   ....[7]....
        /*0170*/ 	.word	0x000015e0


	//   ....[8]....
        /*0174*/ 	.word	0x00002e00


	//   ....[9]....
        /*0178*/ 	.word	0x00003070


	//----- nvinfo : EIATTR_VRC_CTA_INIT_COUNT
	.align		4
.L_46:
        /*017c*/ 	.byte	0x02, 0x4a
        /*017e*/ 	.byte	0x80
	.zero		1


	//----- nvinfo : EIATTR_MBARRIER_INSTR_OFFSETS
	.align		4
        /*0180*/ 	.byte	0x04, 0x39
        /*0182*/ 	.short	(.L_48 - .L_47)


	//   ....[0]....
.L_47:
        /*0184*/ 	.word	0x000017e0
        /*0188*/ 	.word	0x000000ff
        /*018c*/ 	.word	0x00030000
        /*0190*/ 	.short	0x0100
        /*0192*/ 	.byte	0x08
	.zero		1


	//   ....[1]....
        /*0194*/ 	.word	0x000017f0
        /*0198*/ 	.word	0x000000ff
        /*019c*/ 	.word	0x00030020
        /*01a0*/ 	.short	0x0100
        /*01a2*/ 	.byte	0x08
	.zero		1


	//   ....[2]....
        /*01a4*/ 	.word	0x000018a0
        /*01a8*/ 	.word	0x000000ff
        /*01ac*/ 	.word	0x00030008
        /*01b0*/ 	.short	0x0100
        /*01b2*/ 	.byte	0x08
	.zero		1


	//   ....[3]....
        /*01b4*/ 	.word	0x000018b0
        /*01b8*/ 	.word	0x000000ff
        /*01bc*/ 	.word	0x00030028
        /*01c0*/ 	.short	0x0100
        /*01c2*/ 	.byte	0x08
	.zero		1


	//   ....[4]....
        /*01c4*/ 	.word	0x00001990
        /*01c8*/ 	.word	0x000000ff
        /*01cc*/ 	.word	0x00030010
        /*01d0*/ 	.short	0x0100
        /*01d2*/ 	.byte	0x08
	.zero		1


	//   ....[5]....
        /*01d4*/ 	.word	0x000019a0
        /*01d8*/ 	.word	0x000000ff
        /*01dc*/ 	.word	0x00030030
        /*01e0*/ 	.short	0x0100
        /*01e2*/ 	.byte	0x08
	.zero		1


	//   ....[6]....
        /*01e4*/ 	.word	0x00001ab0
        /*01e8*/ 	.word	0x000000ff
        /*01ec*/ 	.word	0x00030018
        /*01f0*/ 	.short	0x0100
        /*01f2*/ 	.byte	0x08
	.zero		1


	//   ....[7]....
        /*01f4*/ 	.word	0x00001ac0
        /*01f8*/ 	.word	0x000000ff
        /*01fc*/ 	.word	0x00030038
        /*0200*/ 	.short	0x0100
        /*0202*/ 	.byte	0x08
	.zero		1


	//   ....[8]....
        /*0204*/ 	.word	0x00001cc0
        /*0208*/ 	.word	0x000000ff
        /*020c*/ 	.word	0x00030000
        /*0210*/ 	.short	0x010a
        /*0212*/ 	.byte	0x08
	.zero		1


	//   ....[9]....
        /*0214*/ 	.word	0x00001f70
        /*0218*/ 	.word	0x000000ff
        /*021c*/ 	.word	0x00030020
        /*0220*/ 	.short	0x010a
        /*0222*/ 	.byte	0x08
	.zero		1


	//   ....[10]....
        /*0224*/ 	.word	0x000021c0
        /*0228*/ 	.word	0x000000ff
        /*022c*/ 	.word	0x00030000
        /*0230*/ 	.short	0x010a
        /*0232*/ 	.byte	0x11
	.zero		1


	//   ....[11]....
        /*0234*/ 	.word	0x000024a0
        /*0238*/ 	.word	0x000000ff
        /*023c*/ 	.word	0x00030020
        /*0240*/ 	.short	0x010a
        /*0242*/ 	.byte	0x11
	.zero		1


	//   ....[12]....
        /*0244*/ 	.word	0x00002570
        /*0248*/ 	.word	0x000000ff
        /*024c*/ 	.word	0x00030000
        /*0250*/ 	.short	0x0108
        /*0252*/ 	.byte	0x08
	.zero		1


	//   ....[13]....
        /*0254*/ 	.word	0x00002580
        /*0258*/ 	.word	0x000000ff
        /*025c*/ 	.word	0x00030020
        /*0260*/ 	.short	0x0108
        /*0262*/ 	.byte	0x08
	.zero		1


	//   ....[14]....
        /*0264*/ 	.word	0x000025d0
        /*0268*/ 	.word	0x000000ff
        /*026c*/ 	.word	0x00030008
        /*0270*/ 	.short	0x0108
        /*0272*/ 	.byte	0x08
	.zero		1


	//   ....[15]....
        /*0274*/ 	.word	0x000025e0
        /*0278*/ 	.word	0x000000ff
        /*027c*/ 	.word	0x00030028
        /*0280*/ 	.short	0x0108
        /*0282*/ 	.byte	0x08
	.zero		1


	//   ....[16]....
        /*0284*/ 	.word	0x00002630
        /*0288*/ 	.word	0x000000ff
        /*028c*/ 	.word	0x00030010
        /*0290*/ 	.short	0x0108
        /*0292*/ 	.byte	0x08
	.zero		1


	//   ....[17]....
        /*0294*/ 	.word	0x00002640
        /*0298*/ 	.word	0x000000ff
        /*029c*/ 	.word	0x00030030
        /*02a0*/ 	.short	0x0108
        /*02a2*/ 	.byte	0x08
	.zero		1


	//   ....[18]....
        /*02a4*/ 	.word	0x00002690
        /*02a8*/ 	.word	0x000000ff
        /*02ac*/ 	.word	0x00030018
        /*02b0*/ 	.short	0x0108
        /*02b2*/ 	.byte	0x08
	.zero		1


	//   ....[19]....
        /*02b4*/ 	.word	0x000026a0
        /*02b8*/ 	.word	0x000000ff
        /*02bc*/ 	.word	0x00030038
        /*02c0*/ 	.short	0x0108
        /*02c2*/ 	.byte	0x08
	.zero		1


	//   ....[20]....
        /*02c4*/ 	.word	0x00003090
        /*02c8*/ 	.word	0x000000ff
        /*02cc*/ 	.word	0x00030000
        /*02d0*/ 	.short	0x010a
        /*02d2*/ 	.byte	0x08
	.zero		1


	//   ....[21]....
        /*02d4*/ 	.word	0x000030c0
        /*02d8*/ 	.word	0x000000ff
        /*02dc*/ 	.word	0x00030020
        /*02e0*/ 	.short	0x010a
        /*02e2*/ 	.byte	0x08
	.zero		1


	//   ....[22]....
        /*02e4*/ 	.word	0x000030f0
        /*02e8*/ 	.word	0x000000ff
        /*02ec*/ 	.word	0x00030000
        /*02f0*/ 	.short	0x010a
        /*02f2*/ 	.byte	0x11
	.zero		1


	//   ....[23]....
        /*02f4*/ 	.word	0x00003120
        /*02f8*/ 	.word	0x000000ff
        /*02fc*/ 	.word	0x00030020
        /*0300*/ 	.short	0x010a
        /*0302*/ 	.byte	0x11
	.zero		1


	//----- nvinfo : EIATTR_NUM_MBARRIERS
	.align		4
.L_48:
        /*0304*/ 	.byte	0x03, 0x38
        /*0306*/ 	.short	0x0008


	//----- nvinfo : EIATTR_EXIT_INSTR_OFFSETS
	.align		4
        /*0308*/ 	.byte	0x04, 0x1c
        /*030a*/ 	.short	(.L_50 - .L_49)


	//   ....[0]....
.L_49:
        /*030c*/ 	.word	0x00003080


	//----- nvinfo : EIATTR_REQNTID
	.align		4
.L_50:
        /*0310*/ 	.byte	0x04, 0x10
        /*0312*/ 	.short	(.L_52 - .L_51)
.L_51:
        /*0314*/ 	.word	0x00000100
        /*0318*/ 	.word	0x00000001
        /*031c*/ 	.word	0x00000001


	//----- nvinfo : EIATTR_CRS_STACK_SIZE
	.align		4
.L_52:
        /*0320*/ 	.byte	0x04, 0x1e
        /*0322*/ 	.short	(.L_54 - .L_53)
.L_53:
        /*0324*/ 	.word	0x00000000


	//----- nvinfo : EIATTR_CBANK_PARAM_SIZE
	.align		4
.L_54:
        /*0328*/ 	.byte	0x03, 0x19
        /*032a*/ 	.short	0x0050


	//----- nvinfo : EIATTR_PARAM_CBANK
	.align		4
        /*032c*/ 	.byte	0x04, 0x0a
        /*032e*/ 	.short	(.L_56 - .L_55)
	.align		4
.L_55:
        /*0330*/ 	.word	index@(.nv.constant0.gluon_tcgen05)
        /*0334*/ 	.short	0x0380
        /*0336*/ 	.short	0x0050


	//----- nvinfo : EIATTR_SW_WAR
	.align		4
.L_56:
        /*0338*/ 	.byte	0x04, 0x36
        /*033a*/ 	.short	(.L_58 - .L_57)
.L_57:
        /*033c*/ 	.word	0x00000008
.L_58:


//--------------------- .nv.compat                --------------------------
	.section	.nv.compat,"",@"SHT_CUDA_COMPAT_INFO"
	.align	4
        /*0000*/ 	.byte	0x02, 0x02, 0x02, 0x00, 0x02, 0x05, 0x05, 0x00, 0x02, 0x03, 0x03, 0x00, 0x02, 0x06, 0x01, 0x00


//--------------------- .nv.callgraph             --------------------------
	.section	.nv.callgraph,"",@"SHT_CUDA_CALLGRAPH"
	.align	4
	.sectionentsize	8
	.align		4
        /*0000*/ 	.word	0x00000000
	.align		4
        /*0004*/ 	.word	0xffffffff
	.align		4
        /*0008*/ 	.word	0x00000000
	.align		4
        /*000c*/ 	.word	0xfffffffe
	.align		4
        /*0010*/ 	.word	0x00000000
	.align		4
        /*0014*/ 	.word	0xfffffffd
	.align		4
        /*0018*/ 	.word	0x00000000
	.align		4
        /*001c*/ 	.word	0xfffffffc


//--------------------- .text.gluon_tcgen05       --------------------------
	.section	.text.gluon_tcgen05,"ax",@progbits
	.align	128
        .global         gluon_tcgen05
        .type           gluon_tcgen05,@function
        .size           gluon_tcgen05,(.L_x_85 - gluon_tcgen05)
        .other          gluon_tcgen05,@"STO_CUDA_ENTRY STV_DEFAULT"
gluon_tcgen05:
.text.gluon_tcgen05:
[----:B------:R-:W1:Y:S01]  /*0000*/  LDC R1, c[0x0][0x37c] ;  /* 0x0000df00ff017b82 */ /* 0x000e620000000800 */
[----:B------:R-:W2:Y:S02]  /*0010*/  S2R R0, SR_TID.X ;  /* 0x0000000000007919 */ /* 0x000ea40000002100 */
[----:B--2---:R-:W-:-:S13]  /*0020*/  ISETP.GE.U32.AND P2, PT, R0, 0x20, PT ;  /* 0x000000200000780c */ /* 0x004fda0003f46070 */
[----:B------:R-:W-:Y:S05]  /*0030*/  @P2 BRA `(.L_x_0) ;  /* 0x0000000000b82947 */ /* 0x000fea0003800000 */
[----:B------:R-:W2:Y:S01]  /*0040*/  S2UR UR6, SR_CgaCtaId ;  /* 0x00000000000679c3 */ /* 0x000ea20000008800 */
[----:B------:R-:W-:Y:S01]  /*0050*/  NOP ;  /* 0x0000000000007918 */ /* 0x000fe20000000000 */
[----:B------:R-:W-:Y:S02]  /*0060*/  UMOV UR4, 0x40 ;  /* 0x0000004000047882 */ /* 0x000fe40000000000 */
[----:B--2---:R-:W-:-:S09]  /*0070*/  ULEA UR4, UR6, UR4, 0x18 ;  /* 0x0000000406047291 */ /* 0x004fd2000f8ec0ff */
[----:B------:R-:W2:Y:S01]  /*0080*/  LDS.U8 R2, [UR4] ;  /* 0x00000004ff027984 */ /* 0x000ea20008000000 */
[----:B------:R-:W-:Y:S02]  /*0090*/  UMOV UR4, 0x400 ;  /* 0x0000040000047882 */ /* 0x000fe40000000000 */
[----:B------:R-:W-:Y:S01]  /*00a0*/  ULEA UR4, UR6, UR4, 0x18 ;  /* 0x0000000406047291 */ /* 0x000fe2000f8ec0ff */
[----:B--2---:R-:W-:-:S13]  /*00b0*/  ISETP.NE.AND P0, PT, R2, RZ, PT ;  /* 0x000000ff0200720c */ /* 0x004fda0003f05270 */
[----:B------:R-:W-:Y:S05]  /*00c0*/  @P0 BRA `(.L_x_1) ;  /* 0x00000000007c0947 */ /* 0x000fea0003800000 */
[----:B------:R-:W-:-:S13]  /*00d0*/  ELECT P0, URZ, PT ;  /* 0x0000000000ff782f */ /* 0x000fda0003800000 */
[----:B------:R-:W-:Y:S05]  /*00e0*/  @!P0 BRA `(.L_x_2) ;  /* 0x0000000000848947 */ /* 0x000fea0003800000 */
[----:B------:R-:W-:Y:S01]  /*00f0*/  UMOV UR5, 0x8 ;  /* 0x0000000800057882 */ /* 0x000fe20000000000 */
[----:B------:R-:W-:Y:S02]  /*0100*/  IMAD.MOV.U32 R5, RZ, RZ, 0x1 ;  /* 0x00000001ff057424 */ /* 0x000fe400078e00ff */
[----:B------:R-:W-:Y:S02]  /*0110*/  IMAD.MOV.U32 R3, RZ, RZ, 0xff ;  /* 0x000000ffff037424 */ /* 0x000fe400078e00ff */
[----:B------:R-:W-:Y:S04]  /*0120*/  DEPBAR.LE SB2, 0x36 ;  /* 0x0000ad800000791a */ /* 0x000fe80000000000 */
[----:B------:R-:W2:Y:S02]  /*0130*/  UTCATOMSWS.FIND_AND_SET.ALIGN UP0, UR5, UR5 ;  /* 0x00000005000575e3 */ /* 0x000ea40008000800 */
[----:B--2---:R-:W-:-:S04]  /*0140*/  PLOP3.LUT P0, PT, PT, PT, UP0, 0x80, 0x8 ;  /* 0x000000000008781c */ /* 0x004fc80003f0f008 */
[----:B------:R-:W-:-:S04]  /*0150*/  SEL R2, RZ, 0xffffffff, !P0 ;  /* 0xffffffffff027807 */ /* 0x000fc80004000000 */
[----:B------:R-:W-:Y:S01]  /*0160*/  ISETP.NE.AND P0, PT, R2, RZ, PT ;  /* 0x000000ff0200720c */ /* 0x000fe20003f05270 */
[----:B------:R-:W-:-:S12]  /*0170*/  IMAD.U32 R2, RZ, RZ, UR5 ;  /* 0x00000005ff027e24 */ /* 0x000fd8000f8e00ff */
[----:B------:R-:W-:Y:S05]  /*0180*/  @P0 BRA `(.L_x_3) ;  /* 0x0000000000240947 */ /* 0x000fea0003800000 */
.L_x_4:
[----:B------:R-:W-:Y:S05]  /*0190*/  NANOSLEEP 0x64 ;  /* 0x000000640000795d */ /* 0x000fea0003800000 */
[----:B------:R-:W-:-:S05]  /*01a0*/  UMOV UR5, 0x8 ;  /* 0x0000000800057882 */ /* 0x000fca0000000000 */
[----:B------:R-:W-:Y:S04]  /*01b0*/  DEPBAR.LE SB2, 0x36 ;  /* 0x0000ad800000791a */ /* 0x000fe80000000000 */
[----:B------:R-:W2:Y:S02]  /*01c0*/  UTCATOMSWS.FIND_AND_SET.ALIGN UP0, UR5, UR5 ;  /* 0x00000005000575e3 */ /* 0x000ea40008000800 */
[----:B--2---:R-:W-:-:S04]  /*01d0*/  PLOP3.LUT P0, PT, PT, PT, UP0, 0x80, 0x8 ;  /* 0x000000000008781c */ /* 0x004fc80003f0f008 */
[----:B------:R-:W-:-:S04]  /*01e0*/  SEL R2, RZ, 0xffffffff, !P0 ;  /* 0xffffffffff027807 */ /* 0x000fc80004000000 */
[----:B------:R-:W-:Y:S01]  /*01f0*/  ISETP.NE.AND P0, PT, R2, RZ, PT ;  /* 0x000000ff0200720c */ /* 0x000fe20003f05270 */
[----:B------:R-:W-:-:S12]  /*0200*/  IMAD.U32 R2, RZ, RZ, UR5 ;  /* 0x00000005ff027e24 */ /* 0x000fd8000f8e00ff */
[----:B------:R-:W-:Y:S05]  /*0210*/  @!P0 BRA `(.L_x_4) ;  /* 0xfffffffc00dc8947 */ /* 0x000fea000383ffff */
.L_x_3:
[C---:B------:R-:W-:Y:S01]  /*0220*/  VIADD R4, R2.reuse, 0x10 ;  /* 0x0000001002047836 */ /* 0x040fe20000000000 */
[----:B------:R-:W-:Y:S01]  /*0230*/  UMOV UR5, 0x50 ;  /* 0x0000005000057882 */ /* 0x000fe20000000000 */
[----:B------:R-:W-:Y:S01]  /*0240*/  SHF.L.U32 R3, R3, R2, RZ ;  /* 0x0000000203037219 */ /* 0x000fe200000006ff */
[----:B------:R-:W-:Y:S01]  /*0250*/  ULEA UR5, UR6, UR5, 0x18 ;  /* 0x0000000506057291 */ /* 0x000fe2000f8ec0ff */
[----:B------:R-:W-:Y:S01]  /*0260*/  IMAD.SHL.U32 R2, R2, 0x20, RZ ;  /* 0x0000002002027824 */ /* 0x000fe200078e00ff */
[----:B------:R-:W-:-:S04]  /*0270*/  SHF.L.U32 R4, R5, R4, RZ ;  /* 0x0000000405047219 */ /* 0x000fc800000006ff */
[----:B------:R-:W-:-:S05]  /*0280*/  LOP3.LUT R3, R4, R3, RZ, 0xfc, !PT ;  /* 0x0000000304037212 */ /* 0x000fca00078efcff */
[----:B------:R2:W-:Y:S04]  /*0290*/  ATOMS.OR RZ, [UR5], R3 ;  /* 0x00000003ffff798c */ /* 0x0005e8000b000005 */
[----:B------:R2:W-:Y:S01]  /*02a0*/  STS [UR4], R2 ;  /* 0x00000002ff007988 */ /* 0x0005e20008000804 */
[----:B------:R-:W-:Y:S05]  /*02b0*/  BRA `(.L_x_2) ;  /* 0x0000000000107947 */ /* 0x000fea0003800000 */
.L_x_1:
[----:B------:R-:W-:Y:S01]  /*02c0*/  IMAD.MOV.U32 R3, RZ, RZ, -0x1 ;  /* 0xffffffffff037424 */ /* 0x000fe200078e00ff */
[----:B------:R-:W-:-:S04]  /*02d0*/  MOV R2, 0x300 ;  /* 0x0000030000027802 */ /* 0x000fc80000000f00 */
[----:B------:R2:W-:Y:S03]  /*02e0*/  STS [UR4], R3 ;  /* 0x00000003ff007988 */ /* 0x0005e60008000804 */
[----:B-12---:R-:W-:Y:S05]  /*02f0*/  CALL.REL.NOINC `($__internal_1_$__cuda_sm10x_tcgen05_guardrail_trap_phase_invalid_during_alloc) ;  /* 0x0000002c00a07944 */ /* 0x006fea0003c00000 */
.L_x_2:
[----:B------:R-:W-:Y:S05]  /*0300*/  WARPSYNC.ALL ;  /* 0x0000000000007948 */ /* 0x000fea0003800000 */
[----:B------:R-:W-:Y:S01]  /*0310*/  NOP ;  /* 0x0000000000007918 */ /* 0x000fe20000000000 */
.L_x_0:
[----:B------:R-:W3:Y:S08]  /*0320*/  S2UR UR4, SR_CgaCtaId ;  /* 0x00000000000479c3 */ /* 0x000ef00000008800 */
[----:B------:R-:W-:Y:S01]  /*0330*/  BAR.SYNC.DEFER_BLOCKING 0x0 ;  /* 0x0000000000007b1d */ /* 0x000fe20000010000 */
[----:B------:R-:W-:-:S05]  /*0340*/  LOP3.LUT R132, R0, 0xff, RZ, 0xc0, !PT ;  /* 0x000000ff00847812 */ /* 0x000fca00078ec0ff */
[----:B------:R-:W-:Y:S02]  /*0350*/  UMOV UR8, 0x400 ;  /* 0x0000040000087882 */ /* 0x000fe40000000000 */
[----:B------:R-:W4:Y:S08]  /*0360*/  LDC R4, c[0x0][0x398] ;  /* 0x0000e600ff047b82 */ /* 0x000f300000000800 */
[----:B------:R-:W5:Y:S01]  /*0370*/  LDC R12, c[0x0][0x3a0] ;  /* 0x0000e800ff0c7b82 */ /* 0x000f620000000800 */
[----:B---3--:R-:W-:-:S07]  /*0380*/  ULEA UR8, UR4, UR8, 0x18 ;  /* 0x0000000804087291 */ /* 0x008fce000f8ec0ff */
[----:B------:R-:W3:Y:S02]  /*0390*/  S2UR UR9, SR_CTAID.Y ;  /* 0x00000000000979c3 */ /* 0x000ee40000002600 */
[----:B--2---:R-:W2:Y:S06]  /*03a0*/  LDS R3, [UR8] ;  /* 0x00000008ff037984 */ /* 0x004eac0008000800 */
[----:B------:R-:W-:Y:S06]  /*03b0*/  BAR.SYNC.DEFER_BLOCKING 0x0 ;  /* 0x0000000000007b1d */ /* 0x000fec0000010000 */
[----:B------:R-:W-:Y:S05]  /*03c0*/  @P2 BRA `(.L_x_5) ;  /* 0x0000000000182947 */ /* 0x000fea0003800000 */
[----:B------:R-:W-:Y:S01]  /*03d0*/  ELECT P0, URZ, PT ;  /* 0x0000000000ff782f */ /* 0x000fe20003800000 */
[----:B------:R-:W-:Y:S01]  /*03e0*/  IMAD.MOV.U32 R2, RZ, RZ, 0x1 ;  /* 0x00000001ff027424 */ /* 0x000fe200078e00ff */
[----:B------:R-:W-:Y:S01]  /*03f0*/  UMOV UR5, 0x40 ;  /* 0x0000004000057882 */ /* 0x000fe20000000000 */
[----:B------:R-:W-:Y:S01]  /*0400*/  UVIRTCOUNT.DEALLOC.SMPOOL 0x80 ;  /* 0x000000800000784c */ /* 0x000fe20000000000 */
[----:B------:R-:W-:-:S09]  /*0410*/  ULEA UR5, UR4, UR5, 0x18 ;  /* 0x0000000504057291 */ /* 0x000fd2000f8ec0ff */
[----:B------:R5:W-:Y:S03]  /*0420*/  @P0 STS.U8 [UR5], R2 ;  /* 0x00000002ff000988 */ /* 0x000be60008000005 */
.L_x_5:
[----:B------:R-:W5:Y:S01]  /*0430*/  S2UR UR4, SR_CTAID.Z ;  /* 0x00000000000479c3 */ /* 0x000f620000002700 */
[----:B------:R-:W4:Y:S01]  /*0440*/  LDCU UR5, c[0x0][0x370] ;  /* 0x00006e00ff0577ac */ /* 0x000f220008000800 */
[----:B------:R-:W-:Y:S01]  /*0450*/  ISETP.GE.U32.AND P0, PT, R132, 0x20, PT ;  /* 0x000000208400780c */ /* 0x000fe20003f06070 */
[----:B----4-:R-:W-:Y:S01]  /*0460*/  VIADD R4, R4, 0xffffffff ;  /* 0xffffffff04047836 */ /* 0x010fe20000000000 */
[C---:B------:R-:W-:Y:S01]  /*0470*/  ISETP.NE.U32.AND P3, PT, R132.reuse, RZ, PT ;  /* 0x000000ff8400720c */ /* 0x040fe20003f65070 */
[----:B------:R-:W5:Y:S01]  /*0480*/  LDCU UR6, c[0x0][0x374] ;  /* 0x00006e80ff0677ac */ /* 0x000f620008000800 */
[----:B------:R-:W-:Y:S01]  /*0490*/  LEA R10, R132, UR8, 0x2 ;  /* 0x00000008840a7c11 */ /* 0x000fe2000f8e10ff */
[----:B-----5:R-:W-:Y:S01]  /*04a0*/  VIADD R11, R12, 0xffffffff ;  /* 0xffffffff0c0b7836 */ /* 0x020fe20000000000 */
[----:B------:R-:W4:Y:S01]  /*04b0*/  S2UR UR13, SR_CTAID.X ;  /* 0x00000000000d79c3 */ /* 0x000f220000002500 */
[----:B------:R-:W5:Y:S01]  /*04c0*/  LDCU.64 UR10, c[0x0][0x3c0] ;  /* 0x00007800ff0a77ac */ /* 0x000f620008000a00 */
[----:B--2---:R-:W-:Y:S01]  /*04d0*/  R2UR UR24, R3 ;  /* 0x00000000031872ca */ /* 0x004fe200000e0000 */
[----:B------:R-:W-:Y:S04]  /*04e0*/  BSSY.RECONVERGENT B0, `(.L_x_6) ;  /* 0x0000011000007945 */ /* 0x000fe80003800200 */
[----:B------:R2:W-:Y:S01]  /*04f0*/  @!P0 STS [R10], RZ ;  /* 0x000000ff0a008388 */ /* 0x0005e20000000800 */
[----:B------:R-:W-:-:S03]  /*0500*/  NOP ;  /* 0x0000000000007918 */ /* 0x000fc60000000000 */
[----:B------:R2:W-:Y:S01]  /*0510*/  @!P3 STS [UR8+0x24], R4 ;  /* 0x00002404ff00b988 */ /* 0x0005e20008000808 */
[----:B---3--:R-:W-:-:S03]  /*0520*/  UIMAD UR4, UR4, UR6, UR9 ;  /* 0x00000006040472a4 */ /* 0x008fc6000f8e0209 */
[----:B------:R2:W-:Y:S01]  /*0530*/  @!P3 STS [UR8+0x20], R11 ;  /* 0x0000200bff00b988 */ /* 0x0005e20008000808 */
[----:B----4-:R-:W-:-:S04]  /*0540*/  UIMAD UR4, UR4, UR5, UR13 ;  /* 0x00000005040472a4 */ /* 0x010fc8000f8e020d */
[----:B------:R-:W-:-:S04]  /*0550*/  UIMAD UR4, UR4, 0x180, URZ ;  /* 0x00000180040478a4 */ /* 0x000fc8000f8e02ff */
[----:B-----5:R-:W-:-:S04]  /*0560*/  UIADD3 UR20, UP0, UPT, UR4, UR10, URZ ;  /* 0x0000000a04147290 */ /* 0x020fc8000ff1e0ff */
[----:B------:R-:W-:Y:S01]  /*0570*/  ULEA.HI.X.SX32 UR21, UR4, UR11, 0x1, UP0 ;  /* 0x0000000b04157291 */ /* 0x000fe200080f0eff */
[----:B--2---:R-:W-:Y:S11]  /*0580*/  @P3 BRA `(.L_x_7) ;  /* 0x0000000000183947 */ /* 0x004ff60003800000 */
[----:B------:R-:W2:Y:S01]  /*0590*/  LDS R2, [UR8+0x8] ;  /* 0x00000808ff027984 */ /* 0x000ea20008000800 */
[----:B------:R-:W3:Y:S01]  /*05a0*/  LDC.64 R6, c[0x0][0x380] ;  /* 0x0000e000ff067b82 */ /* 0x000ee20000000a00 */
[----:B------:R-:W-:Y:S02]  /*05b0*/  IMAD.MOV.U32 R3, RZ, RZ, 0x70 ;  /* 0x00000070ff037424 */ /* 0x000fe400078e00ff */
[----:B---3--:R3:W-:Y:S03]  /*05c0*/  STS.64 [UR8], R6 ;  /* 0x00000006ff007988 */ /* 0x0087e60008000a08 */
[----:B--2---:R-:W-:-:S05]  /*05d0*/  LOP3.LUT R2, R2, 0x10, R3, 0xd8, !PT ;  /* 0x0000001002027812 */ /* 0x004fca00078ed803 */
[----:B------:R3:W-:Y:S02]  /*05e0*/  STS [UR8+0x8], R2 ;  /* 0x00000802ff007988 */ /* 0x0007e40008000808 */
.L_x_7:
[----:B------:R-:W-:Y:S05]  /*05f0*/  BSYNC.RECONVERGENT B0 ;  /* 0x0000000000007941 */ /* 0x000fea0003800200 */
.L_x_6:
[----:B------:R-:W-:Y:S04]  /*0600*/  BSSY.RECONVERGENT B0, `(.L_x_8) ;  /* 0x000000a000007945 */ /* 0x000fe80003800200 */
[----:B------:R-:W-:Y:S05]  /*0610*/  @P3 BRA `(.L_x_9) ;  /* 0x0000000000203947 */ /* 0x000fea0003800000 */
[----:B---3--:R-:W2:Y:S01]  /*0620*/  LDS R2, [UR8+0x34] ;  /* 0x00003408ff027984 */ /* 0x008ea20008000800 */
[----:B------:R-:W-:Y:S02]  /*0630*/  IMAD.MOV.U32 R3, RZ, RZ, 0x3f000000 ;  /* 0x3f000000ff037424 */ /* 0x000fe400078e00ff */
[----:B------:R-:W-:Y:S01]  /*0640*/  @!P3 IMAD.MOV.U32 R5, RZ, RZ, 0x7f ;  /* 0x0000007fff05b424 */ /* 0x000fe200078e00ff */
[----:B------:R-:W3:Y:S02]  /*0650*/  @!P3 LDS R6, [UR8+0x38] ;  /* 0x00003808ff06b984 */ /* 0x000ee40008000800 */
[----:B--2---:R-:W-:Y:S02]  /*0660*/  LOP3.LUT R2, R2, 0xff000000, R3, 0xb8, !PT ;  /* 0xff00000002027812 */ /* 0x004fe400078eb803 */
[----:B---3--:R-:W-:-:S03]  /*0670*/  @!P3 LOP3.LUT R3, R6, 0xff, R5, 0xb8, !PT ;  /* 0x000000ff0603b812 */ /* 0x008fc600078eb805 */
[----:B------:R2:W-:Y:S04]  /*0680*/  STS [UR8+0x34], R2 ;  /* 0x00003402ff007988 */ /* 0x0005e80008000808 */
[----:B------:R2:W-:Y:S02]  /*0690*/  @!P3 STS [UR8+0x38], R3 ;  /* 0x00003803ff00b988 */ /* 0x0005e40008000808 */
.L_x_9:
[----:B------:R-:W-:Y:S05]  /*06a0*/  BSYNC.RECONVERGENT B0 ;  /* 0x0000000000007941 */ /* 0x000fea0003800200 */
.L_x_8:
[----:B------:R-:W-:Y:S04]  /*06b0*/  BSSY.RECONVERGENT B0, `(.L_x_10) ;  /* 0x000000e000007945 */ /* 0x000fe80003800200 */
[----:B------:R-:W-:Y:S05]  /*06c0*/  @P3 BRA `(.L_x_11) ;  /* 0x0000000000303947 */ /* 0x000fea0003800000 */
[----:B--2---:R-:W2:Y:S01]  /*06d0*/  LDS R3, [UR8+0x34] ;  /* 0x00003408ff037984 */ /* 0x004ea20008000800 */
[----:B------:R-:W4:Y:S03]  /*06e0*/  LDC.64 R8, c[0x0][0x3a8] ;  /* 0x0000ea00ff087b82 */ /* 0x000f260000000a00 */
[----:B---3--:R-:W3:Y:S01]  /*06f0*/  LDS R2, [UR8+0x1c] ;  /* 0x00001c08ff027984 */ /* 0x008ee20008000800 */
[C---:B----4-:R-:W-:Y:S01]  /*0700*/  SHF.L.U64.HI R6, R8.reuse, 0x1, R9 ;  /* 0x0000000108067819 */ /* 0x050fe20000010209 */
[----:B------:R-:W-:-:S03]  /*0710*/  IMAD.SHL.U32 R5, R8, 0x2, RZ ;  /* 0x0000000208057824 */ /* 0x000fc600078e00ff */
[--C-:B------:R-:W-:Y:S02]  /*0720*/  SHF.R.U32.HI R7, RZ, 0x4, R6.reuse ;  /* 0x00000004ff077819 */ /* 0x100fe40000011606 */
[----:B------:R-:W-:-:S05]  /*0730*/  SHF.R.U64 R5, R5, 0x4, R6 ;  /* 0x0000000405057819 */ /* 0x000fca0000001206 */
[----:B------:R4:W-:Y:S01]  /*0740*/  STS [UR8+0xc], R5 ;  /* 0x00000c05ff007988 */ /* 0x0009e20008000808 */
[----:B--2---:R-:W-:Y:S02]  /*0750*/  LOP3.LUT R3, R3, 0x7, RZ, 0xb8, !PT ;  /* 0x0000000703037812 */ /* 0x004fe400078eb8ff */
[----:B---3--:R-:W-:-:S03]  /*0760*/  LOP3.LUT R2, R2, 0xf, R7, 0xb8, !PT ;  /* 0x0000000f02027812 */ /* 0x008fc600078eb807 */
[----:B------:R4:W-:Y:S04]  /*0770*/  STS [UR8+0x34], R3 ;  /* 0x00003403ff007988 */ /* 0x0009e80008000808 */
[----:B------:R4:W-:Y:S02]  /*0780*/  STS [UR8+0x1c], R2 ;  /* 0x00001c02ff007988 */ /* 0x0009e40008000808 */
.L_x_11:
[----:B------:R-:W-:Y:S05]  /*0790*/  BSYNC.RECONVERGENT B0 ;  /* 0x0000000000007941 */ /* 0x000fea0003800200 */
.L_x_10:
[----:B------:R-:W-:Y:S04]  /*07a0*/  BSSY.RECONVERGENT B1, `(.L_x_12) ;  /* 0x000001a000017945 */ /* 0x000fe80003800200 */
[----:B------:R-:W-:Y:S04]  /*07b0*/  BSSY.RELIABLE B0, `(.L_x_13) ;  /* 0x0000015000007945 */ /* 0x000fe80003800100 */
[----:B------:R-:W-:Y:S05]  /*07c0*/  @P3 BRA `(.L_x_14) ;  /* 0x0000000000203947 */ /* 0x000fea0003800000 */
[----:B--234-:R-:W2:Y:S02]  /*07d0*/  LDS R2, [UR8+0x34] ;  /* 0x00003408ff027984 */ /* 0x01cea40008000800 */
[----:B--2---:R-:W-:-:S05]  /*07e0*/  LOP3.LUT R2, R2, 0x38, RZ, 0xb8, !PT ;  /* 0x0000003802027812 */ /* 0x004fca00078eb8ff */
[----:B------:R2:W-:Y:S01]  /*07f0*/  STS [UR8+0x34], R2 ;  /* 0x00003402ff007988 */ /* 0x0005e20008000808 */
[----:B------:R-:W-:Y:S05]  /*0800*/  @P3 BRA `(.L_x_15) ;  /* 0x0000000000203947 */ /* 0x000fea0003800000 */
[----:B--2---:R-:W2:Y:S01]  /*0810*/  LDS R2, [UR8+0x8] ;  /* 0x00000808ff027984 */ /* 0x004ea20008000800 */
[----:B------:R-:W-:-:S05]  /*0820*/  IMAD.MOV.U32 R3, RZ, RZ, 0x780 ;  /* 0x00000780ff037424 */ /* 0x000fca00078e00ff */
[----:B--2---:R-:W-:-:S05]  /*0830*/  LOP3.LUT R2, R2, 0x500, R3, 0xd8, !PT ;  /* 0x0000050002027812 */ /* 0x004fca00078ed803 */
[----:B------:R5:W-:Y:S02]  /*0840*/  STS [UR8+0x8], R2 ;  /* 0x00000802ff007988 */ /* 0x000be40008000808 */
.L_x_14:
[----:B------:R-:W-:Y:S05]  /*0850*/  @P3 BRA `(.L_x_16) ;  /* 0x0000000000283947 */ /* 0x000fea0003800000 */
[----:B--2345:R-:W2:Y:S02]  /*0860*/  LDS R2, [UR8+0x8] ;  /* 0x00000808ff027984 */ /* 0x03cea40008000800 */
[----:B--2---:R-:W-:-:S05]  /*0870*/  LOP3.LUT R2, R2, 0x1800, RZ, 0xb8, !PT ;  /* 0x0000180002027812 */ /* 0x004fca00078eb8ff */
[----:B------:R3:W-:Y:S02]  /*0880*/  STS [UR8+0x8], R2 ;  /* 0x00000802ff007988 */ /* 0x0007e40008000808 */
.L_x_15:
[----:B------:R-:W-:Y:S05]  /*0890*/  @P3 BREAK.RELIABLE B0 ;  /* 0x0000000000003942 */ /* 0x000fea0003800100 */
[----:B------:R-:W-:Y:S05]  /*08a0*/  @P3 BRA `(.L_x_17) ;  /* 0x0000000000243947 */ /* 0x000fea0003800000 */
[----:B------:R-:W4:Y:S01]  /*08b0*/  LDS R3, [UR8+0x8] ;  /* 0x00000808ff037984 */ /* 0x000f220008000800 */
[----:B--23--:R-:W-:-:S05]  /*08c0*/  IMAD.MOV.U32 R2, RZ, RZ, 0x6000 ;  /* 0x00006000ff027424 */ /* 0x00cfca00078e00ff */
[----:B----4-:R-:W-:-:S04]  /*08d0*/  LOP3.LUT R2, R3, 0x6000, R2, 0xd8, !PT ;  /* 0x0000600003027812 */ /* 0x010fc800078ed802 */
[----:B------:R-:W-:-:S05]  /*08e0*/  LOP3.LUT R2, R2, 0x400000, RZ, 0xb8, !PT ;  /* 0x0040000002027812 */ /* 0x000fca00078eb8ff */
[----:B------:R2:W-:Y:S02]  /*08f0*/  STS [UR8+0x8], R2 ;  /* 0x00000802ff007988 */ /* 0x0005e40008000808 */
.L_x_16:
[----:B------:R-:W-:Y:S05]  /*0900*/  BSYNC.RELIABLE B0 ;  /* 0x0000000000007941 */ /* 0x000fea0003800100 */
.L_x_13:
[----:B--2345:R-:W2:Y:S02]  /*0910*/  @!P3 LDS R2, [UR8+0x8] ;  /* 0x00000808ff02b984 */ /* 0x03cea40008000800 */
[----:B--2---:R-:W-:-:S05]  /*0920*/  @!P3 LOP3.LUT R2, R2, 0x8000, RZ, 0xb8, !PT ;  /* 0x000080000202b812 */ /* 0x004fca00078eb8ff */
[----:B------:R4:W-:Y:S02]  /*0930*/  @!P3 STS [UR8+0x8], R2 ;  /* 0x00000802ff00b988 */ /* 0x0009e40008000808 */
.L_x_17:
[----:B------:R-:W-:Y:S05]  /*0940*/  BSYNC.RECONVERGENT B1 ;  /* 0x0000000000017941 */ /* 0x000fea0003800200 */
.L_x_12:
[----:B------:R-:W-:Y:S05]  /*0950*/  WARPSYNC.ALL ;  /* 0x0000000000007948 */ /* 0x000fea0003800000 */
[----:B------:R-:W-:Y:S01]  /*0960*/  NOP ;  /* 0x0000000000007918 */ /* 0x000fe20000000000 */
[----:B------:R-:W5:Y:S02]  /*0970*/  LDC R5, c[0x0][0x39c] ;  /* 0x0000e700ff057b82 */ /* 0x000f640000000800 */
[----:B-----5:R-:W-:Y:S01]  /*0980*/  VIADD R5, R5, 0xffffffff ;  /* 0xffffffff05057836 */ /* 0x020fe20000000000 */
[----:B------:R-:W-:Y:S06]  /*0990*/  @P0 BRA `(.L_x_18) ;  /* 0x0000000000300947 */ /* 0x000fec0003800000 */
[----:B--234-:R-:W2:Y:S01]  /*09a0*/  S2R R2, SR_LANEID ;  /* 0x0000000000027919 */ /* 0x01cea20000000000 */
[----:B------:R-:W-:Y:S05]  /*09b0*/  WARPSYNC.ALL ;  /* 0x0000000000007948 */ /* 0x000fea0003800000 */
[----:B------:R-:W-:Y:S01]  /*09c0*/  NOP ;  /* 0x0000000000007918 */ /* 0x000fe20000000000 */
[----:B--2---:R-:W-:-:S05]  /*09d0*/  IMAD.SHL.U32 R6, R2, 0x4, RZ ;  /* 0x0000000402067824 */ /* 0x004fca00078e00ff */
[----:B------:R-:W2:Y:S01]  /*09e0*/  LDS R7, [R6+UR8] ;  /* 0x0000000806077984 */ /* 0x000ea20008000800 */
[----:B------:R-:W-:-:S05]  /*09f0*/  IADD3 R2, P1, PT, R6, UR20, RZ ;  /* 0x0000001406027c10 */ /* 0x000fca000ff3e0ff */
[----:B------:R-:W-:-:S05]  /*0a00*/  IMAD.X R3, RZ, RZ, UR21, P1 ;  /* 0x00000015ff037e24 */ /* 0x000fca00088e06ff */
[----:B--2---:R5:W2:Y:S01]  /*0a10*/  ATOMG.E.EXCH.STRONG.GPU PT, RZ, [R2], R7 ;  /* 0x0000000702ff73a8 */ /* 0x004aa200041ee100 */
[----:B------:R-:W-:-:S04]  /*0a20*/  DEPBAR {5,4,3,2,1,0} ;  /* 0x0000003f0000791a */ /* 0x000fc80000000000 */
[----:B------:R-:W3:Y:S02]  /*0a30*/  CCTL.E.C.LDCU.IV.DEEP [UR20] ;  /* 0x0000000014007540 */ /* 0x000ee40009c08000 */
[----:B---3--:R5:W-:Y:S01]  /*0a40*/  UTMACCTL.IV [UR20] ;  /* 0x00000000140079b9 */ /* 0x008be20008000000 */
[----:B------:R-:W-:Y:S01]  /*0a50*/  NOP ;  /* 0x0000000000007918 */ /* 0x000fe20000000000 */
.L_x_18:
[----:B------:R-:W-:Y:S05]  /*0a60*/  @P0 BRA `(.L_x_19) ;  /* 0x00000000000c0947 */ /* 0x000fea0003800000 */
[----:B------:R0:W-:Y:S01]  /*0a70*/  UTMACMDFLUSH ;  /* 0x00000000000079b7 */ /* 0x0001e20000000000 */
[----:B------:R-:W-:Y:S05]  /*0a80*/  @P0 BRA `(.L_x_19) ;  /* 0x0000000000040947 */ /* 0x000fea0003800000 */
[----:B------:R-:W-:-:S04]  /*0a90*/  DEPBAR.LE SB0, 0x0 ;  /* 0x000080000000791a */ /* 0x000fc80000000000 */
.L_x_19:
[----:B------:R-:W-:Y:S05]  /*0aa0*/  WARPSYNC.ALL ;  /* 0x0000000000007948 */ /* 0x000fea0003800000 */
[----:B------:R-:W-:Y:S01]  /*0ab0*/  NOP ;  /* 0x0000000000007918 */ /* 0x000fe20000000000 */
[----:B--2---:R-:W-:Y:S06]  /*0ac0*/  BAR.SYNC.DEFER_BLOCKING 0x0 ;  /* 0x0000000000007b1d */ /* 0x004fec0000010000 */
[----:B------:R-:W-:Y:S02]  /*0ad0*/  BSSY.RECONVERGENT B1, `(.L_x_20) ;  /* 0x000000b000017945 */ /* 0x000fe40003800200 */
[----:B------:R-:W-:Y:S06]  /*0ae0*/  BAR.SYNC.DEFER_BLOCKING 0x0 ;  /* 0x0000000000007b1d */ /* 0x000fec0000010000 */
[----:B------:R2:W-:Y:S01]  /*0af0*/  @!P0 STS [R10], RZ ;  /* 0x000000ff0a008388 */ /* 0x0005e20000000800 */
[----:B------:R-:W-:Y:S01]  /*0b00*/  NOP ;  /* 0x0000000000007918 */ /* 0x000fe20000000000 */
[----:B------:R-:W-:Y:S05]  /*0b10*/  @P3 BRA `(.L_x_21) ;  /* 0x0000000000183947 */ /* 0x000fea0003800000 */
[----:B---345:R-:W3:Y:S01]  /*0b20*/  LDS R2, [UR8+0x8] ;  /* 0x00000808ff027984 */ /* 0x038ee20008000800 */
[----:B------:R-:W4:Y:S01]  /*0b30*/  LDC.64 R6, c[0x0][0x388] ;  /* 0x0000e200ff067b82 */ /* 0x000f220000000a00 */
[----:B------:R-:W-:Y:S02]  /*0b40*/  IMAD.MOV.U32 R3, RZ, RZ, 0x70 ;  /* 0x00000070ff037424 */ /* 0x000fe400078e00ff */
[----:B----4-:R4:W-:Y:S03]  /*0b50*/  STS.64 [UR8], R6 ;  /* 0x00000006ff007988 */ /* 0x0109e60008000a08 */
[----:B---3--:R-:W-:-:S05]  /*0b60*/  LOP3.LUT R2, R2, 0x10, R3, 0xd8, !PT ;  /* 0x0000001002027812 */ /* 0x008fca00078ed803 */
[----:B------:R4:W-:Y:S02]  /*0b70*/  STS [UR8+0x8], R2 ;  /* 0x00000802ff007988 */ /* 0x0009e40008000808 */
.L_x_21:
[----:B-----5:R-:W-:Y:S05]  /*0b80*/  BSYNC.RECONVERGENT B1 ;  /* 0x0000000000017941 */ /* 0x020fea0003800200 */
.L_x_20:
[----:B------:R-:W-:Y:S04]  /*0b90*/  BSSY.RECONVERGENT B1, `(.L_x_22) ;  /* 0x000000a000017945 */ /* 0x000fe80003800200 */
[----:B------:R-:W-:Y:S05]  /*0ba0*/  @P3 BRA `(.L_x_23) ;  /* 0x0000000000203947 */ /* 0x000fea0003800000 */
[----:B---34-:R-:W3:Y:S01]  /*0bb0*/  LDS R2, [UR8+0x34] ;  /* 0x00003408ff027984 */ /* 0x018ee20008000800 */
[----:B------:R-:W-:Y:S02]  /*0bc0*/  IMAD.MOV.U32 R7, RZ, RZ, 0x3f000000 ;  /* 0x3f000000ff077424 */ /* 0x000fe400078e00ff */
[----:B------:R-:W-:Y:S01]  /*0bd0*/  @!P3 IMAD.MOV.U32 R3, RZ, RZ, 0x3f ;  /* 0x0000003fff03b424 */ /* 0x000fe200078e00ff */
[----:B------:R-:W4:Y:S02]  /*0be0*/  @!P3 LDS R6, [UR8+0x38] ;  /* 0x00003808ff06b984 */ /* 0x000f240008000800 */
[----:B---3--:R-:W-:Y:S02]  /*0bf0*/  LOP3.LUT R2, R2, 0xff000000, R7, 0xb8, !PT ;  /* 0xff00000002027812 */ /* 0x008fe400078eb807 */
[----:B----4-:R-:W-:-:S03]  /*0c00*/  @!P3 LOP3.LUT R3, R6, 0xff, R3, 0xb8, !PT ;  /* 0x000000ff0603b812 */ /* 0x010fc600078eb803 */
[----:B------:R5:W-:Y:S04]  /*0c10*/  STS [UR8+0x34], R2 ;  /* 0x00003402ff007988 */ /* 0x000be80008000808 */
[----:B------:R5:W-:Y:S02]  /*0c20*/  @!P3 STS [UR8+0x38], R3 ;  /* 0x00003803ff00b988 */ /* 0x000be40008000808 */
.L_x_23:
[----:B------:R-:W-:Y:S05]  /*0c30*/  BSYNC.RECONVERGENT B1 ;  /* 0x0000000000017941 */ /* 0x000fea0003800200 */
.L_x_22:
[----:B------:R-:W-:Y:S04]  /*0c40*/  BSSY.RECONVERGENT B1, `(.L_x_24) ;  /* 0x0000004000017945 */ /* 0x000fe80003800200 */
[----:B------:R-:W-:Y:S05]  /*0c50*/  @P3 BRA `(.L_x_25) ;  /* 0x0000000000083947 */ /* 0x000fea0003800000 */
[----:B------:R2:W-:Y:S04]  /*0c60*/  STS [UR8+0x24], R11 ;  /* 0x0000240bff007988 */ /* 0x0005e80008000808 */
[----:B------:R2:W-:Y:S02]  /*0c70*/  STS [UR8+0x20], R5 ;  /* 0x00002005ff007988 */ /* 0x0005e40008000808 */
.L_x_25:
[----:B------:R-:W-:Y:S05]  /*0c80*/  BSYNC.RECONVERGENT B1 ;  /* 0x0000000000017941 */ /* 0x000fea0003800200 */
.L_x_24:
[----:B------:R-:W-:Y:S04]  /*0c90*/  BSSY.RECONVERGENT B1, `(.L_x_26) ;  /* 0x000000e000017945 */ /* 0x000fe80003800200 */
[----:B------:R-:W-:Y:S05]  /*0ca0*/  @P3 BRA `(.L_x_27) ;  /* 0x0000000000303947 */ /* 0x000fea0003800000 */
[----:B-----5:R-:W5:Y:S01]  /*0cb0*/  LDS R3, [UR8+0x34] ;  /* 0x00003408ff037984 */ /* 0x020f620008000800 */
[----:B----4-:R-:W4:Y:S03]  /*0cc0*/  LDC.64 R6, c[0x0][0x3b0] ;  /* 0x0000ec00ff067b82 */ /* 0x010f260000000a00 */
[----:B---3--:R-:W3:Y:S01]  /*0cd0*/  LDS R2, [UR8+0x1c] ;  /* 0x00001c08ff027984 */ /* 0x008ee20008000800 */
[C---:B----4-:R-:W-:Y:S01]  /*0ce0*/  SHF.L.U64.HI R7, R6.reuse, 0x1, R7 ;  /* 0x0000000106077819 */ /* 0x050fe20000010207 */
[----:B------:R-:W-:-:S03]  /*0cf0*/  IMAD.SHL.U32 R6, R6, 0x2, RZ ;  /* 0x0000000206067824 */ /* 0x000fc600078e00ff */
[--C-:B------:R-:W-:Y:S02]  /*0d00*/  SHF.R.U32.HI R9, RZ, 0x4, R7.reuse ;  /* 0x00000004ff097819 */ /* 0x100fe40000011607 */
[----:B------:R-:W-:-:S05]  /*0d10*/  SHF.R.U64 R6, R6, 0x4, R7 ;  /* 0x0000000406067819 */ /* 0x000fca0000001207 */
[----:B------:R4:W-:Y:S01]  /*0d20*/  STS [UR8+0xc], R6 ;  /* 0x00000c06ff007988 */ /* 0x0009e20008000808 */
[----:B-----5:R-:W-:Y:S02]  /*0d30*/  LOP3.LUT R3, R3, 0x7, RZ, 0xb8, !PT ;  /* 0x0000000703037812 */ /* 0x020fe400078eb8ff */
[----:B---3--:R-:W-:-:S03]  /*0d40*/  LOP3.LUT R2, R2, 0xf, R9, 0xb8, !PT ;  /* 0x0000000f02027812 */ /* 0x008fc600078eb809 */
[----:B------:R4:W-:Y:S04]  /*0d50*/  STS [UR8+0x34], R3 ;  /* 0x00003403ff007988 */ /* 0x0009e80008000808 */
[----:B------:R4:W-:Y:S02]  /*0d60*/  STS [UR8+0x1c], R2 ;  /* 0x00001c02ff007988 */ /* 0x0009e40008000808 */
.L_x_27:
[----:B------:R-:W-:Y:S05]  /*0d70*/  BSYNC.RECONVERGENT B1 ;  /* 0x0000000000017941 */ /* 0x000fea0003800200 */
.L_x_26:
[----:B------:R-:W-:Y:S04]  /*0d80*/  BSSY.RECONVERGENT B2, `(.L_x_28) ;  /* 0x000001a000027945 */ /* 0x000fe80003800200 */
[----:B------:R-:W-:Y:S04]  /*0d90*/  BSSY.RELIABLE B1, `(.L_x_29) ;  /* 0x0000015000017945 */ /* 0x000fe80003800100 */
[----:B------:R-:W-:Y:S05]  /*0da0*/  @P3 BRA `(.L_x_30) ;  /* 0x0000000000203947 */ /* 0x000fea0003800000 */
[----:B---345:R-:W3:Y:S02]  /*0db0*/  LDS R2, [UR8+0x34] ;  /* 0x00003408ff027984 */ /* 0x038ee40008000800 */
[----:B---3--:R-:W-:-:S05]  /*0dc0*/  LOP3.LUT R2, R2, 0x38, RZ, 0xb8, !PT ;  /* 0x0000003802027812 */ /* 0x008fca00078eb8ff */
[----:B------:R3:W-:Y:S01]  /*0dd0*/  STS [UR8+0x34], R2 ;  /* 0x00003402ff007988 */ /* 0x0007e20008000808 */
[----:B------:R-:W-:Y:S05]  /*0de0*/  @P3 BRA `(.L_x_31) ;  /* 0x0000000000203947 */ /* 0x000fea0003800000 */
[----:B---3--:R-:W3:Y:S01]  /*0df0*/  LDS R2, [UR8+0x8] ;  /* 0x00000808ff027984 */ /* 0x008ee20008000800 */
[----:B------:R-:W-:-:S05]  /*0e00*/  IMAD.MOV.U32 R3, RZ, RZ, 0x780 ;  /* 0x00000780ff037424 */ /* 0x000fca00078e00ff */
[----:B---3--:R-:W-:-:S05]  /*0e10*/  LOP3.LUT R2, R2, 0x500, R3, 0xd8, !PT ;  /* 0x0000050002027812 */ /* 0x008fca00078ed803 */
[----:B------:R3:W-:Y:S02]  /*0e20*/  STS [UR8+0x8], R2 ;  /* 0x00000802ff007988 */ /* 0x0007e40008000808 */
.L_x_30:
[----:B------:R-:W-:Y:S05]  /*0e30*/  @P3 BRA `(.L_x_32) ;  /* 0x0000000000283947 */ /* 0x000fea0003800000 */
[----:B---345:R-:W3:Y:S02]  /*0e40*/  LDS R2, [UR8+0x8] ;  /* 0x00000808ff027984 */ /* 0x038ee40008000800 */
[----:B---3--:R-:W-:-:S05]  /*0e50*/  LOP3.LUT R2, R2, 0x1800, RZ, 0xb8, !PT ;  /* 0x0000180002027812 */ /* 0x008fca00078eb8ff */
[----:B------:R4:W-:Y:S02]  /*0e60*/  STS [UR8+0x8], R2 ;  /* 0x00000802ff007988 */ /* 0x0009e40008000808 */
.L_x_31:
[----:B------:R-:W-:Y:S05]  /*0e70*/  @P3 BREAK.RELIABLE B1 ;  /* 0x0000000000013942 */ /* 0x000fea0003800100 */
[----:B------:R-:W-:Y:S05]  /*0e80*/  @P3 BRA `(.L_x_33) ;  /* 0x0000000000243947 */ /* 0x000fea0003800000 */
[----:B---34-:R-:W3:Y:S01]  /*0e90*/  LDS R2, [UR8+0x8] ;  /* 0x00000808ff027984 */ /* 0x018ee20008000800 */
[----:B------:R-:W-:-:S05]  /*0ea0*/  IMAD.MOV.U32 R3, RZ, RZ, 0x6000 ;  /* 0x00006000ff037424 */ /* 0x000fca00078e00ff */
[----:B---3--:R-:W-:-:S04]  /*0eb0*/  LOP3.LUT R2, R2, 0x6000, R3, 0xd8, !PT ;  /* 0x0000600002027812 */ /* 0x008fc800078ed803 */
[----:B------:R-:W-:-:S05]  /*0ec0*/  LOP3.LUT R2, R2, 0x400000, RZ, 0xb8, !PT ;  /* 0x0040000002027812 */ /* 0x000fca00078eb8ff */
[----:B------:R3:W-:Y:S02]  /*0ed0*/  STS [UR8+0x8], R2 ;  /* 0x00000802ff007988 */ /* 0x0007e40008000808 */
.L_x_32:
[----:B------:R-:W-:Y:S05]  /*0ee0*/  BSYNC.RELIABLE B1 ;  /* 0x0000000000017941 */ /* 0x000fea0003800100 */
.L_x_29:
[----:B---345:R-:W3:Y:S02]  /*0ef0*/  @!P3 LDS R2, [UR8+0x8] ;  /* 0x00000808ff02b984 */ /* 0x038ee40008000800 */
[----:B---3--:R-:W-:-:S05]  /*0f00*/  @!P3 LOP3.LUT R2, R2, 0x8000, RZ, 0xb8, !PT ;  /* 0x000080000202b812 */ /* 0x008fca00078eb8ff */
[----:B------:R5:W-:Y:S02]  /*0f10*/  @!P3 STS [UR8+0x8], R2 ;  /* 0x00000802ff00b988 */ /* 0x000be40008000808 */
.L_x_33:
[----:B------:R-:W-:Y:S05]  /*0f20*/  BSYNC.RECONVERGENT B2 ;  /* 0x0000000000027941 */ /* 0x000fea0003800200 */
.L_x_28:
[----:B------:R-:W-:Y:S05]  /*0f30*/  WARPSYNC.ALL ;  /* 0x0000000000007948 */ /* 0x000fea0003800000 */
[----:B------:R-:W-:Y:S01]  /*0f40*/  NOP ;  /* 0x0000000000007918 */ /* 0x000fe20000000000 */
[----:B------:R-:W-:-:S04]  /*0f50*/  UIADD3 UR5, UPT, UPT, UR4, 0x80, URZ ;  /* 0x0000008004057890 */ /* 0x000fc8000fffe0ff */
[----:B------:R-:W-:-:S04]  /*0f60*/  UIADD3 UR22, UP0, UPT, UR5, UR10, URZ ;  /* 0x0000000a05167290 */ /* 0x000fc8000ff1e0ff */
[----:B------:R-:W-:Y:S01]  /*0f70*/  ULEA.HI.X.SX32 UR23, UR5, UR11, 0x1, UP0 ;  /* 0x0000000b05177291 */ /* 0x000fe200080f0eff */
[----:B------:R-:W-:Y:S11]  /*0f80*/  @P0 BRA `(.L_x_34) ;  /* 0x0000000000300947 */ /* 0x000ff60003800000 */
[----:B---345:R-:W3:Y:S01]  /*0f90*/  S2R R2, SR_LANEID ;  /* 0x0000000000027919 */ /* 0x038ee20000000000 */
[----:B------:R-:W-:Y:S05]  /*0fa0*/  WARPSYNC.ALL ;  /* 0x0000000000007948 */ /* 0x000fea0003800000 */
[----:B------:R-:W-:Y:S01]  /*0fb0*/  NOP ;  /* 0x0000000000007918 */ /* 0x000fe20000000000 */
[----:B---3--:R-:W-:-:S05]  /*0fc0*/  IMAD.SHL.U32 R6, R2, 0x4, RZ ;  /* 0x0000000402067824 */ /* 0x008fca00078e00ff */
[----:B------:R-:W3:Y:S01]  /*0fd0*/  LDS R7, [R6+UR8] ;  /* 0x0000000806077984 */ /* 0x000ee20008000800 */
[----:B------:R-:W-:-:S05]  /*0fe0*/  IADD3 R2, P1, PT, R6, UR22, RZ ;  /* 0x0000001606027c10 */ /* 0x000fca000ff3e0ff */
[----:B------:R-:W-:-:S05]  /*0ff0*/  IMAD.X R3, RZ, RZ, UR23, P1 ;  /* 0x00000017ff037e24 */ /* 0x000fca00088e06ff */
[----:B---3--:R3:W4:Y:S01]  /*1000*/  ATOMG.E.EXCH.STRONG.GPU PT, RZ, [R2], R7 ;  /* 0x0000000702ff73a8 */ /* 0x00872200041ee100 */
[----:B------:R-:W-:-:S04]  /*1010*/  DEPBAR {5,4,3,2,1,0} ;  /* 0x0000003f0000791a */ /* 0x000fc80000000000 */
[----:B------:R-:W5:Y:S02]  /*1020*/  CCTL.E.C.LDCU.IV.DEEP [UR22] ;  /* 0x0000000016007540 */ /* 0x000f640009c08000 */
[----:B-----5:R3:W-:Y:S01]  /*1030*/  UTMACCTL.IV [UR22] ;  /* 0x00000000160079b9 */ /* 0x0207e20008000000 */
[----:B------:R-:W-:Y:S01]  /*1040*/  NOP ;  /* 0x0000000000007918 */ /* 0x000fe20000000000 */
.L_x_34:
[----:B------:R-:W-:Y:S05]  /*1050*/  @P0 BRA `(.L_x_35) ;  /* 0x00000000000c0947 */ /* 0x000fea0003800000 */
[----:B------:R0:W-:Y:S01]  /*1060*/  UTMACMDFLUSH ;  /* 0x00000000000079b7 */ /* 0x0001e20000000000 */
[----:B------:R-:W-:Y:S05]  /*1070*/  @P0 BRA `(.L_x_35) ;  /* 0x0000000000040947 */ /* 0x000fea0003800000 */
[----:B------:R-:W-:-:S04]  /*1080*/  DEPBAR.LE SB0, 0x0 ;  /* 0x000080000000791a */ /* 0x000fc80000000000 */
.L_x_35:
[----:B------:R-:W-:Y:S05]  /*1090*/  WARPSYNC.ALL ;  /* 0x0000000000007948 */ /* 0x000fea0003800000 */
[----:B------:R-:W-:Y:S01]  /*10a0*/  NOP ;  /* 0x0000000000007918 */ /* 0x000fe20000000000 */
[----:B----4-:R-:W-:Y:S06]  /*10b0*/  BAR.SYNC.DEFER_BLOCKING 0x0 ;  /* 0x0000000000007b1d */ /* 0x010fec0000010000 */
[----:B------:R-:W-:Y:S02]  /*10c0*/  BSSY.RECONVERGENT B2, `(.L_x_36) ;  /* 0x000000b000027945 */ /* 0x000fe40003800200 */
[----:B------:R-:W-:Y:S06]  /*10d0*/  BAR.SYNC.DEFER_BLOCKING 0x0 ;  /* 0x0000000000007b1d */ /* 0x000fec0000010000 */
[----:B------:R4:W-:Y:S01]  /*10e0*/  @!P0 STS [R10], RZ ;  /* 0x000000ff0a008388 */ /* 0x0009e20000000800 */
[----:B------:R-:W-:Y:S01]  /*10f0*/  NOP ;  /* 0x0000000000007918 */ /* 0x000fe20000000000 */
[----:B------:R-:W-:Y:S05]  /*1100*/  @P3 BRA `(.L_x_37) ;  /* 0x0000000000183947 */ /* 0x000fea0003800000 */
[----:B---3-5:R-:W3:Y:S01]  /*1110*/  LDS R2, [UR8+0x8] ;  /* 0x00000808ff027984 */ /* 0x028ee20008000800 */
[----:B------:R-:W5:Y:S01]  /*1120*/  LDC.64 R6, c[0x0][0x390] ;  /* 0x0000e400ff067b82 */ /* 0x000f620000000a00 */
[----:B------:R-:W-:Y:S02]  /*1130*/  IMAD.MOV.U32 R3, RZ, RZ, 0x70 ;  /* 0x00000070ff037424 */ /* 0x000fe400078e00ff */
[----:B-----5:R5:W-:Y:S03]  /*1140*/  STS.64 [UR8], R6 ;  /* 0x00000006ff007988 */ /* 0x020be60008000a08 */
[----:B---3--:R-:W-:-:S05]  /*1150*/  LOP3.LUT R2, R2, 0x10, R3, 0xd8, !PT ;  /* 0x0000001002027812 */ /* 0x008fca00078ed803 */
[----:B------:R5:W-:Y:S02]  /*1160*/  STS [UR8+0x8], R2 ;  /* 0x00000802ff007988 */ /* 0x000be40008000808 */
.L_x_37:
[----:B---3--:R-:W-:Y:S05]  /*1170*/  BSYNC.RECONVERGENT B2 ;  /* 0x0000000000027941 */ /* 0x008fea0003800200 */
.L_x_36:
[----:B------:R-:W-:Y:S04]  /*1180*/  BSSY.RECONVERGENT B3, `(.L_x_38) ;  /* 0x0000011000037945 */ /* 0x000fe80003800200 */
[----:B------:R-:W-:Y:S04]  /*1190*/  BSSY.RELIABLE B2, `(.L_x_39) ;  /* 0x000000e000027945 */ /* 0x000fe80003800100 */
[----:B------:R-:W-:Y:S05]  /*11a0*/  @P3 BRA `(.L_x_40) ;  /* 0x0000000000243947 */ /* 0x000fea0003800000 */
[----:B-----5:R-:W3:Y:S01]  /*11b0*/  LDS R2, [UR8+0x34] ;  /* 0x00003408ff027984 */ /* 0x020ee20008000800 */
[----:B------:R-:W-:-:S05]  /*11c0*/  IMAD.MOV.U32 R3, RZ, RZ, 0x3f000000 ;  /* 0x3f000000ff037424 */ /* 0x000fca00078e00ff */
[----:B---3--:R-:W-:-:S05]  /*11d0*/  LOP3.LUT R2, R2, 0xff000000, R3, 0xb8, !PT ;  /* 0xff00000002027812 */ /* 0x008fca00078eb803 */
[----:B------:R3:W-:Y:S01]  /*11e0*/  STS [UR8+0x34], R2 ;  /* 0x00003402ff007988 */ /* 0x0007e20008000808 */
[----:B------:R-:W-:Y:S05]  /*11f0*/  @P3 BRA `(.L_x_41) ;  /* 0x00000000001c3947 */ /* 0x000fea0003800000 */
[----:B---3--:R-:W3:Y:S01]  /*1200*/  LDS R2, [UR8+0x38] ;  /* 0x00003808ff027984 */ /* 0x008ee20008000800 */
[----:B------:R-:W-:-:S05]  /*1210*/  IMAD.MOV.U32 R3, RZ, RZ, 0x7f ;  /* 0x0000007fff037424 */ /* 0x000fca00078e00ff */
[----:B---3--:R-:W-:-:S05]  /*1220*/  LOP3.LUT R2, R2, 0xff, R3, 0xb8, !PT ;  /* 0x000000ff02027812 */ /* 0x008fca00078eb803 */
[----:B------:R3:W-:Y:S02]  /*1230*/  STS [UR8+0x38], R2 ;  /* 0x00003802ff007988 */ /* 0x0007e40008000808 */
.L_x_40:
[----:B------:R-:W-:Y:S05]  /*1240*/  @P3 BREAK.RELIABLE B2 ;  /* 0x0000000000023942 */ /* 0x000fea0003800100 */
[----:B------:R-:W-:Y:S05]  /*1250*/  @P3 BRA `(.L_x_42) ;  /* 0x00000000000c3947 */ /* 0x000fea0003800000 */
[----:B------:R2:W-:Y:S02]  /*1260*/  STS [UR8+0x20], R5 ;  /* 0x00002005ff007988 */ /* 0x0005e40008000808 */
.L_x_41:
[----:B------:R-:W-:Y:S05]  /*1270*/  BSYNC.RELIABLE B2 ;  /* 0x0000000000027941 */ /* 0x000fea0003800100 */
.L_x_39:
[----:B------:R2:W-:Y:S02]  /*1280*/  @!P3 STS [UR8+0x24], R4 ;  /* 0x00002404ff00b988 */ /* 0x0005e40008000808 */
.L_x_42:
[----:B------:R-:W-:Y:S05]  /*1290*/  BSYNC.RECONVERGENT B3 ;  /* 0x0000000000037941 */ /* 0x000fea0003800200 */
.L_x_38:
[----:B------:R-:W-:Y:S05]  /*12a0*/  WARPSYNC.ALL ;  /* 0x0000000000007948 */ /* 0x000fea0003800000 */
[----:B------:R-:W-:Y:S01]  /*12b0*/  NOP ;  /* 0x0000000000007918 */ /* 0x000fe20000000000 */
[----:B------:R-:W-:Y:S04]  /*12c0*/  BSSY.RECONVERGENT B3, `(.L_x_43) ;  /* 0x000000e000037945 */ /* 0x000fe80003800200 */
[----:B------:R-:W-:Y:S05]  /*12d0*/  @P3 BRA `(.L_x_44) ;  /* 0x0000000000303947 */ /* 0x000fea0003800000 */
[----:B------:R-:W2:Y:S02]  /*12e0*/  LDS R3, [UR8+0x34] ;  /* 0x00003408ff037984 */ /* 0x000ea40008000800 */
[----:B--2---:R-:W2:Y:S02]  /*12f0*/  LDC.64 R4, c[0x0][0x3b8] ;  /* 0x0000ee00ff047b82 */ /* 0x004ea40000000a00 */
[----:B---3-5:R-:W3:Y:S01]  /*1300*/  LDS R2, [UR8+0x1c] ;  /* 0x00001c08ff027984 */ /* 0x028ee20008000800 */
[C---:B--2---:R-:W-:Y:S01]  /*1310*/  SHF.L.U64.HI R5, R4.reuse, 0x1, R5 ;  /* 0x0000000104057819 */ /* 0x044fe20000010205 */
[----:B------:R-:W-:-:S03]  /*1320*/  IMAD.SHL.U32 R4, R4, 0x2, RZ ;  /* 0x0000000204047824 */ /* 0x000fc600078e00ff */
[--C-:B------:R-:W-:Y:S02]  /*1330*/  SHF.R.U32.HI R7, RZ, 0x4, R5.reuse ;  /* 0x00000004ff077819 */ /* 0x100fe40000011605 */
[----:B------:R-:W-:-:S05]  /*1340*/  SHF.R.U64 R4, R4, 0x4, R5 ;  /* 0x0000000404047819 */ /* 0x000fca0000001205 */
[----:B------:R2:W-:Y:S01]  /*1350*/  STS [UR8+0xc], R4 ;  /* 0x00000c04ff007988 */ /* 0x0005e20008000808 */
[----:B------:R-:W-:Y:S02]  /*1360*/  LOP3.LUT R3, R3, 0x7, RZ, 0xb8, !PT ;  /* 0x0000000703037812 */ /* 0x000fe400078eb8ff */
[----:B---3--:R-:W-:-:S03]  /*1370*/  LOP3.LUT R2, R2, 0xf, R7, 0xb8, !PT ;  /* 0x0000000f02027812 */ /* 0x008fc600078eb807 */
[----:B------:R2:W-:Y:S04]  /*1380*/  STS [UR8+0x34], R3 ;  /* 0x00003403ff007988 */ /* 0x0005e80008000808 */
[----:B------:R2:W-:Y:S02]  /*1390*/  STS [UR8+0x1c], R2 ;  /* 0x00001c02ff007988 */ /* 0x0005e40008000808 */
.L_x_44:
[----:B------:R-:W-:Y:S05]  /*13a0*/  BSYNC.RECONVERGENT B3 ;  /* 0x0000000000037941 */ /* 0x000fea0003800200 */
.L_x_43:
[----:B------:R-:W-:Y:S04]  /*13b0*/  BSSY.RECONVERGENT B4, `(.L_x_45) ;  /* 0x000001a000047945 */ /* 0x000fe80003800200 */
[----:B------:R-:W-:Y:S04]  /*13c0*/  BSSY.RELIABLE B3, `(.L_x_46) ;  /* 0x0000015000037945 */ /* 0x000fe80003800100 */
[----:B------:R-:W-:Y:S05]  /*13d0*/  @P3 BRA `(.L_x_47) ;  /* 0x0000000000203947 */ /* 0x000fea0003800000 */
[----:B--23-5:R-:W2:Y:S02]  /*13e0*/  LDS R2, [UR8+0x34] ;  /* 0x00003408ff027984 */ /* 0x02cea40008000800 */
[----:B--2---:R-:W-:-:S05]  /*13f0*/  LOP3.LUT R2, R2, 0x38, RZ, 0xb8, !PT ;  /* 0x0000003802027812 */ /* 0x004fca00078eb8ff */
[----:B------:R2:W-:Y:S01]  /*1400*/  STS [UR8+0x34], R2 ;  /* 0x00003402ff007988 */ /* 0x0005e20008000808 */
[----:B------:R-:W-:Y:S05]  /*1410*/  @P3 BRA `(.L_x_48) ;  /* 0x0000000000203947 */ /* 0x000fea0003800000 */
[----:B--2---:R-:W2:Y:S01]  /*1420*/  LDS R2, [UR8+0x8] ;  /* 0x00000808ff027984 */ /* 0x004ea20008000800 */
[----:B------:R-:W-:-:S05]  /*1430*/  IMAD.MOV.U32 R3, RZ, RZ, 0x780 ;  /* 0x00000780ff037424 */ /* 0x000fca00078e00ff */
[----:B--2---:R-:W-:-:S05]  /*1440*/  LOP3.LUT R2, R2, 0x500, R3, 0xd8, !PT ;  /* 0x0000050002027812 */ /* 0x004fca00078ed803 */
[----:B------:R2:W-:Y:S02]  /*1450*/  STS [UR8+0x8], R2 ;  /* 0x00000802ff007988 */ /* 0x0005e40008000808 */
.L_x_47:
[----:B------:R-:W-:Y:S05]  /*1460*/  @P3 BRA `(.L_x_49) ;  /* 0x0000000000283947 */ /* 0x000fea0003800000 */
[----:B--23-5:R-:W2:Y:S02]  /*1470*/  LDS R2, [UR8+0x8] ;  /* 0x00000808ff027984 */ /* 0x02cea40008000800 */
[----:B--2---:R-:W-:-:S05]  /*1480*/  LOP3.LUT R2, R2, 0x1800, RZ, 0xb8, !PT ;  /* 0x0000180002027812 */ /* 0x004fca00078eb8ff */
[----:B------:R3:W-:Y:S02]  /*1490*/  STS [UR8+0x8], R2 ;  /* 0x00000802ff007988 */ /* 0x0007e40008000808 */
.L_x_48:
[----:B------:R-:W-:Y:S05]  /*14a0*/  @P3 BREAK.RELIABLE B3 ;  /* 0x0000000000033942 */ /* 0x000fea0003800100 */
[----:B------:R-:W-:Y:S05]  /*14b0*/  @P3 BRA `(.L_x_50) ;  /* 0x0000000000243947 */ /* 0x000fea0003800000 */
[----:B--23--:R-:W2:Y:S01]  /*14c0*/  LDS R2, [UR8+0x8] ;  /* 0x00000808ff027984 */ /* 0x00cea20008000800 */
[----:B------:R-:W-:-:S05]  /*14d0*/  IMAD.MOV.U32 R3, RZ, RZ, 0x6000 ;  /* 0x00006000ff037424 */ /* 0x000fca00078e00ff */
[----:B--2---:R-:W-:-:S04]  /*14e0*/  LOP3.LUT R2, R2, 0x6000, R3, 0xd8, !PT ;  /* 0x0000600002027812 */ /* 0x004fc800078ed803 */
[----:B------:R-:W-:-:S05]  /*14f0*/  LOP3.LUT R2, R2, 0x400000, RZ, 0xb8, !PT ;  /* 0x0040000002027812 */ /* 0x000fca00078eb8ff */
[----:B------:R2:W-:Y:S02]  /*1500*/  STS [UR8+0x8], R2 ;  /* 0x00000802ff007988 */ /* 0x0005e40008000808 */
.L_x_49:
[----:B------:R-:W-:Y:S05]  /*1510*/  BSYNC.RELIABLE B3 ;  /* 0x0000000000037941 */ /* 0x000fea0003800100 */
.L_x_46:
[----:B--23-5:R-:W2:Y:S02]  /*1520*/  @!P3 LDS R2, [UR8+0x8] ;  /* 0x00000808ff02b984 */ /* 0x02cea40008000800 */
[----:B--2---:R-:W-:-:S05]  /*1530*/  @!P3 LOP3.LUT R2, R2, 0x8000, RZ, 0xb8, !PT ;  /* 0x000080000202b812 */ /* 0x004fca00078eb8ff */
[----:B------:R5:W-:Y:S02]  /*1540*/  @!P3 STS [UR8+0x8], R2 ;  /* 0x00000802ff00b988 */ /* 0x000be40008000808 */
.L_x_50:
[----:B------:R-:W-:Y:S05]  /*1550*/  BSYNC.RECONVERGENT B4 ;  /* 0x0000000000047941 */ /* 0x000fea0003800200 */
.L_x_45:
[----:B------:R-:W-:Y:S05]  /*1560*/  WARPSYNC.ALL ;  /* 0x0000000000007948 */ /* 0x000fea0003800000 */
[----:B------:R-:W-:Y:S01]  /*1570*/  NOP ;  /* 0x0000000000007918 */ /* 0x000fe20000000000 */
[----:B------:R-:W-:-:S04]  /*1580*/  UIADD3 UR4, UPT, UPT, UR4, 0x100, URZ ;  /* 0x0000010004047890 */ /* 0x000fc8000fffe0ff */
[----:B------:R-:W-:-:S04]  /*1590*/  UIADD3 UR10, UP0, UPT, UR4, UR10, URZ ;  /* 0x0000000a040a7290 */ /* 0x000fc8000ff1e0ff */
[----:B------:R-:W-:Y:S01]  /*15a0*/  ULEA.HI.X.SX32 UR11, UR4, UR11, 0x1, UP0 ;  /* 0x0000000b040b7291 */ /* 0x000fe200080f0eff */
[----:B------:R-:W-:Y:S11]  /*15b0*/  @P0 BRA `(.L_x_51) ;  /* 0x0000000000300947 */ /* 0x000ff60003800000 */
[----:B--23-5:R-:W2:Y:S01]  /*15c0*/  S2R R2, SR_LANEID ;  /* 0x0000000000027919 */ /* 0x02cea20000000000 */
[----:B------:R-:W-:Y:S05]  /*15d0*/  WARPSYNC.ALL ;  /* 0x0000000000007948 */ /* 0x000fea0003800000 */
[----:B------:R-:W-:Y:S01]  /*15e0*/  NOP ;  /* 0x0000000000007918 */ /* 0x000fe20000000000 */
[----:B--2---:R-:W-:-:S05]  /*15f0*/  IMAD.SHL.U32 R4, R2, 0x4, RZ ;  /* 0x0000000402047824 */ /* 0x004fca00078e00ff */
[----:B------:R-:W2:Y:S01]  /*1600*/  LDS R5, [R4+UR8] ;  /* 0x0000000804057984 */ /* 0x000ea20008000800 */
[----:B------:R-:W-:-:S05]  /*1610*/  IADD3 R2, P1, PT, R4, UR10, RZ ;  /* 0x0000000a04027c10 */ /* 0x000fca000ff3e0ff */
[----:B------:R-:W-:-:S05]  /*1620*/  IMAD.X R3, RZ, RZ, UR11, P1 ;  /* 0x0000000bff037e24 */ /* 0x000fca00088e06ff */
[----:B--2---:R2:W3:Y:S01]  /*1630*/  ATOMG.E.EXCH.STRONG.GPU PT, RZ, [R2], R5 ;  /* 0x0000000502ff73a8 */ /* 0x0044e200041ee100 */
[----:B------:R-:W-:-:S04]  /*1640*/  DEPBAR {5,4,3,2,1,0} ;  /* 0x0000003f0000791a */ /* 0x000fc80000000000 */
[----:B------:R-:W5:Y:S02]  /*1650*/  CCTL.E.C.LDCU.IV.DEEP [UR10] ;  /* 0x000000000a007540 */ /* 0x000f640009c08000 */
[----:B-----5:R2:W-:Y:S01]  /*1660*/  UTMACCTL.IV [UR10] ;  /* 0x000000000a0079b9 */ /* 0x0205e20008000000 */
[----:B------:R-:W-:Y:S01]  /*1670*/  NOP ;  /* 0x0000000000007918 */ /* 0x000fe20000000000 */
.L_x_51:
[----:B------:R-:W-:Y:S05]  /*1680*/  @P0 BRA `(.L_x_52) ;  /* 0x00000000000c0947 */ /* 0x000fea0003800000 */
[----:B------:R0:W-:Y:S01]  /*1690*/  UTMACMDFLUSH ;  /* 0x00000000000079b7 */ /* 0x0001e20000000000 */
[----:B------:R-:W-:Y:S05]  /*16a0*/  @P0 BRA `(.L_x_52) ;  /* 0x0000000000040947 */ /* 0x000fea0003800000 */
[----:B------:R-:W-:-:S04]  /*16b0*/  DEPBAR.LE SB0, 0x0 ;  /* 0x000080000000791a */ /* 0x000fc80000000000 */
.L_x_52:
[----:B------:R-:W-:Y:S05]  /*16c0*/  WARPSYNC.ALL ;  /* 0x0000000000007948 */ /* 0x000fea0003800000 */
[----:B------:R-:W-:Y:S01]  /*16d0*/  NOP ;  /* 0x0000000000007918 */ /* 0x000fe20000000000 */
[----:B---3--:R-:W-:Y:S01]  /*16e0*/  BAR.SYNC.DEFER_BLOCKING 0x0 ;  /* 0x0000000000007b1d */ /* 0x008fe20000010000 */
[----:B--2--5:R-:W-:Y:S01]  /*16f0*/  SHF.R.U32.HI R2, RZ, 0x5, R0 ;  /* 0x00000005ff027819 */ /* 0x024fe20000011600 */
[----:B------:R-:W-:-:S03]  /*1700*/  USHF.L.U32 UR9, UR9, 0x8, URZ ;  /* 0x0000000809097899 */ /* 0x000fc600080006ff */
[----:B------:R-:W-:Y:S01]  /*1710*/  R2UR UR12, R2 ;  /* 0x00000000020c72ca */ /* 0x000fe200000e0000 */
[----:B------:R-:W-:Y:S01]  /*1720*/  VOTEU.ALL UP0, P3 ;  /* 0x0000000000ff7886 */ /* 0x000fe20001800000 */
[----:B------:R-:W-:Y:S01]  /*1730*/  UMOV UR4, 0x1 ;  /* 0x0000000100047882 */ /* 0x000fe20000000000 */
[----:B------:R-:W-:Y:S01]  /*1740*/  VOTEU.ALL UP1, P3 ;  /* 0x0000000000ff7886 */ /* 0x000fe20001820000 */
[----:B------:R-:W-:Y:S02]  /*1750*/  BSSY.RECONVERGENT B4, `(.L_x_53) ;  /* 0x0000018000047945 */ /* 0x000fe40003800200 */
[----:B------:R-:W-:-:S04]  /*1760*/  @!UP0 UIADD3 UR6, UPT, UPT, -UR4, 0x100000, URZ ;  /* 0x0010000004068890 */ /* 0x000fc8000fffe1ff */
[----:B------:R-:W-:Y:S02]  /*1770*/  @!UP0 USHF.L.U32 UR7, UR6, 0xb, URZ ;  /* 0x0000000b06078899 */ /* 0x000fe400080006ff */
[----:B------:R-:W-:Y:S02]  /*1780*/  @!UP0 USHF.L.U32 UR6, UR6, 0x1, URZ ;  /* 0x0000000106068899 */ /* 0x000fe400080006ff */
[----:B------:R-:W-:-:S04]  /*1790*/  @!UP0 UIADD3 UR4, UPT, UPT, -UR4, 0x100000, URZ ;  /* 0x0010000004048890 */ /* 0x000fc8000fffe1ff */
[----:B------:R-:W-:Y:S02]  /*17a0*/  @!UP0 USHF.L.U32 UR5, UR4, 0xb, URZ ;  /* 0x0000000b04058899 */ /* 0x000fe400080006ff */
[----:B------:R-:W-:Y:S01]  /*17b0*/  @!UP0 USHF.L.U32 UR4, UR4, 0x1, URZ ;  /* 0x0000000104048899 */ /* 0x000fe200080006ff */
[----:B------:R-:W-:Y:S01]  /*17c0*/  VOTEU.ALL UP0, P3 ;  /* 0x0000000000ff7886 */ /* 0x000fe20001800000 */
[----:B------:R-:W2:Y:S04]  /*17d0*/  FENCE.VIEW.ASYNC.S ;  /* 0x00000000000073c6 */ /* 0x000ea80000000000 */
[----:B--2---:R2:W3:Y:S06]  /*17e0*/  @!UP0 SYNCS.EXCH.64 URZ, [UR8+0x30000], UR6 ;  /* 0x0300000608ff85b2 */ /* 0x0044ec0008000100 */
[----:B------:R2:W3:Y:S02]  /*17f0*/  @!UP1 SYNCS.EXCH.64 URZ, [UR8+0x30020], UR4 ;  /* 0x0300200408ff95b2 */ /* 0x0004e40008000100 */
[----:B---3--:R-:W-:Y:S06]  /*1800*/  BAR.SYNC.DEFER_BLOCKING 0x0 ;  /* 0x0000000000007b1d */ /* 0x008fec0000010000 */
[----:B------:R-:W-:Y:S05]  /*1810*/  @P3 BRA `(.L_x_54) ;  /* 0x00000000002c3947 */ /* 0x000fea0003800000 */
[----:B--2---:R-:W-:Y:S02]  /*1820*/  UMOV UR4, 0x1 ;  /* 0x0000000100047882 */ /* 0x004fe40000000000 */
[----:B------:R-:W-:-:S04]  /*1830*/  UIADD3 UR6, UPT, UPT, -UR4, 0x100000, URZ ;  /* 0x0010000004067890 */ /* 0x000fc8000fffe1ff */
[----:B------:R-:W-:Y:S02]  /*1840*/  USHF.L.U32 UR7, UR6, 0xb, URZ ;  /* 0x0000000b06077899 */ /* 0x000fe400080006ff */
[----:B------:R-:W-:Y:S02]  /*1850*/  USHF.L.U32 UR6, UR6, 0x1, URZ ;  /* 0x0000000106067899 */ /* 0x000fe400080006ff */
[----:B------:R-:W-:-:S04]  /*1860*/  UIADD3 UR4, UPT, UPT, -UR4, 0x100000, URZ ;  /* 0x0010000004047890 */ /* 0x000fc8000fffe1ff */
[----:B------:R-:W-:Y:S02]  /*1870*/  USHF.L.U32 UR5, UR4, 0xb, URZ ;  /* 0x0000000b04057899 */ /* 0x000fe400080006ff */
[----:B------:R-:W-:Y:S01]  /*1880*/  USHF.L.U32 UR4, UR4, 0x1, URZ ;  /* 0x0000000104047899 */ /* 0x000fe200080006ff */
[----:B------:R-:W2:Y:S03]  /*1890*/  FENCE.VIEW.ASYNC.S ;  /* 0x00000000000073c6 */ /* 0x000ea60000000000 */
[----:B--2---:R3:W5:Y:S08]  /*18a0*/  SYNCS.EXCH.64 URZ, [UR8+0x30008], UR6 ;  /* 0x0300080608ff75b2 */ /* 0x0047700008000100 */
[----:B------:R3:W2:Y:S02]  /*18b0*/  SYNCS.EXCH.64 URZ, [UR8+0x30028], UR4 ;  /* 0x0300280408ff75b2 */ /* 0x0006a40008000100 */
[----:B---3--:R-:W-:Y:S01]  /*18c0*/  NOP ;  /* 0x0000000000007918 */ /* 0x008fe20000000000 */
.L_x_54:
[----:B--2---:R-:W-:Y:S05]  /*18d0*/  BSYNC.RECONVERGENT B4 ;  /* 0x0000000000047941 */ /* 0x004fea0003800200 */
.L_x_53:
[----:B-----5:R-:W-:Y:S06]  /*18e0*/  BAR.SYNC.DEFER_BLOCKING 0x0 ;  /* 0x0000000000007b1d */ /* 0x020fec0000010000 */
[----:B------:R-:W-:Y:S04]  /*18f0*/  BSSY.RECONVERGENT B4, `(.L_x_55) ;  /* 0x000000d000047945 */ /* 0x000fe80003800200 */
[----:B------:R-:W-:Y:S05]  /*1900*/  @P3 BRA `(.L_x_56) ;  /* 0x00000000002c3947 */ /* 0x000fea0003800000 */
[----:B------:R-:W-:Y:S02]  /*1910*/  UMOV UR4, 0x1 ;  /* 0x0000000100047882 */ /* 0x000fe40000000000 */
[----:B------:R-:W-:-:S04]  /*1920*/  UIADD3 UR6, UPT, UPT, -UR4, 0x100000, URZ ;  /* 0x0010000004067890 */ /* 0x000fc8000fffe1ff */
[----:B------:R-:W-:Y:S02]  /*1930*/  USHF.L.U32 UR7, UR6, 0xb, URZ ;  /* 0x0000000b06077899 */ /* 0x000fe400080006ff */
[----:B------:R-:W-:Y:S02]  /*1940*/  USHF.L.U32 UR6, UR6, 0x1, URZ ;  /* 0x0000000106067899 */ /* 0x000fe400080006ff */
[----:B------:R-:W-:-:S04]  /*1950*/  UIADD3 UR4, UPT, UPT, -UR4, 0x100000, URZ ;  /* 0x0010000004047890 */ /* 0x000fc8000fffe1ff */
[----:B------:R-:W-:Y:S02]  /*1960*/  USHF.L.U32 UR5, UR4, 0xb, URZ ;  /* 0x0000000b04057899 */ /* 0x000fe400080006ff */
[----:B------:R-:W-:Y:S01]  /*1970*/  USHF.L.U32 UR4, UR4, 0x1, URZ ;  /* 0x0000000104047899 */ /* 0x000fe200080006ff */
[----:B------:R-:W2:Y:S03]  /*1980*/  FENCE.VIEW.ASYNC.S ;  /* 0x00000000000073c6 */ /* 0x000ea60000000000 */
[----:B--2---:R2:W3:Y:S08]  /*1990*/  SYNCS.EXCH.64 URZ, [UR8+0x30010], UR6 ;  /* 0x0300100608ff75b2 */ /* 0x0044f00008000100 */
[----:B------:R2:W5:Y:S01]  /*19a0*/  SYNCS.EXCH.64 URZ, [UR8+0x30030], UR4 ;  /* 0x0300300408ff75b2 */ /* 0x0005620008000100 */
[----:B------:R-:W-:Y:S01]  /*19b0*/  NOP ;  /* 0x0000000000007918 */ /* 0x000fe20000000000 */
.L_x_56:
[----:B--2---:R-:W-:Y:S05]  /*19c0*/  BSYNC.RECONVERGENT B4 ;  /* 0x0000000000047941 */ /* 0x004fea0003800200 */
.L_x_55:
[----:B---3-5:R-:W-:Y:S01]  /*19d0*/  BAR.SYNC.DEFER_BLOCKING 0x0 ;  /* 0x0000000000007b1d */ /* 0x028fe20000010000 */
[----:B------:R-:W-:Y:S01]  /*19e0*/  UIADD3 UR6, UPT, UPT, UR8, 0x30020, URZ ;  /* 0x0003002008067890 */ /* 0x000fe2000fffe0ff */
[----:B------:R-:W-:Y:S01]  /*19f0*/  ISETP.GE.AND P0, PT, R12, 0x1, PT ;  /* 0x000000010c00780c */ /* 0x000fe20003f06270 */
[----:B------:R-:W-:-:S03]  /*1a00*/  USHF.L.U32 UR7, UR13, 0x7, URZ ;  /* 0x000000070d077899 */ /* 0x000fc600080006ff */
        /* <DEDUP_REMOVED lines=13> */
.L_x_58:
[----:B--2---:R-:W-:Y:S05]  /*1ae0*/  BSYNC.RECONVERGENT B4 ;  /* 0x0000000000047941 */ /* 0x004fea0003800200 */
.L_x_57:
[----:B------:R-:W-:Y:S05]  /*1af0*/  @!P0 BRA `(.L_x_59) ;  /* 0x0000000800908947 */ /* 0x000fea0003800000 */
[----:B---3-5:R-:W-:Y:S01]  /*1b00*/  BAR.SYNC.DEFER_BLOCKING 0x0 ;  /* 0x0000000000007b1d */ /* 0x028fe20000010000 */
[----:B------:R-:W-:Y:S01]  /*1b10*/  ELECT P1, URZ, PT ;  /* 0x0000000000ff782f */ /* 0x000fe20003820000 */
[----:B------:R-:W-:Y:S01]  /*1b20*/  @!P3 IMAD.MOV.U32 R2, RZ, RZ, 0xc000 ;  /* 0x0000c000ff02b424 */ /* 0x000fe200078e00ff */
[----:B------:R-:W-:Y:S02]  /*1b30*/  UIADD3 UR16, UPT, UPT, UR8, 0x20000, URZ ;  /* 0x0002000008107890 */ /* 0x000fe4000fffe0ff */
[----:B------:R-:W-:Y:S01]  /*1b40*/  ISETP.LT.U32.AND P1, PT, R132, 0x20, P1 ;  /* 0x000000208400780c */ /* 0x000fe20000f21070 */
[----:B------:R-:W-:Y:S01]  /*1b50*/  UMOV UR19, UR7 ;  /* 0x0000000700137c82 */ /* 0x000fe20008000000 */
[----:B------:R-:W-:Y:S01]  /*1b60*/  ELECT P0, URZ, PT ;  /* 0x0000000000ff782f */ /* 0x000fe20003800000 */
[----:B------:R-:W-:-:S03]  /*1b70*/  ULOP3.LUT UR4, UR12, 0x3, URZ, 0xc0, !UPT ;  /* 0x000000030c047892 */ /* 0x000fc6000f8ec0ff */
[----:B------:R-:W-:Y:S01]  /*1b80*/  ISETP.LT.U32.AND P0, PT, R132, 0x80, P0 ;  /* 0x000000808400780c */ /* 0x000fe20000701070 */
[----:B------:R-:W-:Y:S02]  /*1b90*/  ULEA UR28, UR4, UR8, 0xd ;  /* 0x00000008041c7291 */ /* 0x000fe4000f8e68ff */
[----:B------:R-:W-:-:S04]  /*1ba0*/  ULEA UR30, UR4, UR9, 0x6 ;  /* 0x00000009041e7291 */ /* 0x000fc8000f8e30ff */
[----:B------:R-:W-:Y:S01]  /*1bb0*/  VOTEU.ANY UP0, P1 ;  /* 0x0000000000ff7886 */ /* 0x000fe20000800100 */
[----:B------:R-:W-:-:S04]  /*1bc0*/  VOTEU.ANY UP2, P1 ;  /* 0x0000000000ff7886 */ /* 0x000fc80000840100 */
[----:B------:R-:W-:Y:S02]  /*1bd0*/  @UP0 UIADD3 UR17, UPT, UPT, UR8, 0x30000, URZ ;  /* 0x0003000008110890 */ /* 0x000fe4000fffe0ff */
[----:B------:R2:W-:Y:S01]  /*1be0*/  @!P3 SYNCS.ARRIVE.TRANS64 RZ, [UR8+0x30000], R2 ;  /* 0x03000002ffffb9a7 */ /* 0x0005e20008000008 */
[----:B------:R-:W-:Y:S01]  /*1bf0*/  @UP0 UMOV UR18, URZ ;  /* 0x000000ff00120c82 */ /* 0x000fe20008000000 */
[----:B------:R-:W-:Y:S01]  /*1c00*/  BAR.SYNC.DEFER_BLOCKING 0x0 ;  /* 0x0000000000007b1d */ /* 0x000fe20000010000 */
[----:B------:R-:W-:-:S05]  /*1c10*/  UISETP.NE.U32.AND UP0, UPT, UR12, URZ, UPT ;  /* 0x000000ff0c00728c */ /* 0x000fca000bf05070 */
[----:B------:R-:W-:Y:S01]  /*1c20*/  VOTEU.ANY UP1, P0 ;  /* 0x0000000000ff7886 */ /* 0x000fe20000020100 */
[----:B------:R-:W-:-:S04]  /*1c30*/  VOTEU.ANY UP3, P0 ;  /* 0x0000000000ff7886 */ /* 0x000fc80000060100 */
[----:B------:R-:W-:Y:S01]  /*1c40*/  @UP1 UIADD3 UR29, UPT, UPT, UR8, 0x30000, URZ ;  /* 0x00030000081d1890 */ /* 0x000fe2000fffe0ff */
[----:B------:R-:W-:Y:S01]  /*1c50*/  @UP1 UMOV UR31, URZ ;  /* 0x000000ff001f1c82 */ /* 0x000fe20008000000 */
[----:B------:R2:W-:Y:S01]  /*1c60*/  @UP2 UTMALDG.2D [UR16], [UR20] ;  /* 0x00000010140025b4 */ /* 0x0005e20008008000 */
[----:B------:R3:W-:Y:S06]  /*1c70*/  MEMBAR.ALL.CTA ;  /* 0x0000000000007992 */ /* 0x0007ec0000008000 */
[----:B---3--:R-:W3:Y:S02]  /*1c80*/  FENCE.VIEW.ASYNC.S ;  /* 0x00000000000073c6 */ /* 0x008ee40000000000 */
[----:B---3--:R-:W-:Y:S06]  /*1c90*/  BAR.SYNC.DEFER_BLOCKING 0x0 ;  /* 0x0000000000007b1d */ /* 0x008fec0000010000 */
[----:B------:R2:W-:Y:S02]  /*1ca0*/  @UP3 UTMALDG.2D [UR28], [UR22] ;  /* 0x0000001c160035b4 */ /* 0x0005e40008008000 */
[----:B------:R-:W-:Y:S06]  /*1cb0*/  BAR.SYNC.DEFER_BLOCKING 0x0 ;  /* 0x0000000000007b1d */ /* 0x000fec0000010000 */
[----:B------:R-:W3:Y:S02]  /*1cc0*/  SYNCS.PHASECHK.TRANS64.TRYWAIT P0, [UR8+0x30000], RZ ;  /* 0x030000ffff0075a7 */ /* 0x000ee40008001108 */
[----:B--23--:R-:W-:Y:S05]  /*1cd0*/  @!P0 BRA `(.L_x_60) ;  /* 0x0000001000ec8947 */ /* 0x00cfea0003800000 */
.L_x_78:
[----:B------:R-:W-:Y:S05]  /*1ce0*/  BRA.U UP0, `(.L_x_61) ;  /* 0x0000000100787547 */ /* 0x000fea000b800000 */
[----:B------:R-:W-:Y:S02]  /*1cf0*/  USHF.R.U32.HI UR14, URZ, 0x4, UR16 ;  /* 0x00000004ff0e7899 */ /* 0x000fe40008011610 */
[----:B------:R-:W-:Y:S02]  /*1d00*/  USHF.R.U32.HI UR13, URZ, 0x4, UR8 ;  /* 0x00000004ff0d7899 */ /* 0x000fe40008011608 */
[----:B------:R-:W-:Y:S02]  /*1d10*/  USGXT.U32 UR14, UR14, 0xe ;  /* 0x0000000e0e0e789a */ /* 0x000fe40008000000 */
[----:B------:R-:W-:Y:S02]  /*1d20*/  USGXT.U32 UR13, UR13, 0xe ;  /* 0x0000000e0d0d789a */ /* 0x000fe40008000000 */
[----:B------:R-:W-:Y:S02]  /*1d30*/  UIADD3 UR30, UP0, UPT, UR14, 0x2, URZ ;  /* 0x000000020e1e7890 */ /* 0x000fe4000ff1e0ff */
[----:B------:R-:W-:Y:S01]  /*1d40*/  UIADD3 UR32, UP1, UPT, UR13, 0x2000080, URZ ;  /* 0x020000800d207890 */ /* 0x000fe2000ff3e0ff */
[----:B------:R-:W-:Y:S01]  /*1d50*/  UMOV UR4, URZ ;  /* 0x000000ff00047c82 */ /* 0x000fe20008000000 */
[----:B------:R-:W-:Y:S01]  /*1d60*/  UMOV UR5, URZ ;  /* 0x000000ff00057c82 */ /* 0x000fe20008000000 */
[----:B------:R-:W-:-:S02]  /*1d70*/  UIADD3.X UR31, UPT, UPT, UR4, 0x40004040, URZ, UP0, !UPT ;  /* 0x40004040041f7890 */ /* 0x000fc400087fe4ff */
[----:B------:R-:W-:Y:S02]  /*1d80*/  UIADD3.X UR33, UPT, UPT, UR5, 0x40004040, URZ, UP1, !UPT ;  /* 0x4000404005217890 */ /* 0x000fe40008ffe4ff */
[----:B------:R-:W-:Y:S02]  /*1d90*/  ULOP3.LUT UR4, UR13, 0x2000000, URZ, 0xfc, !UPT ;  /* 0x020000000d047892 */ /* 0x000fe4000f8efcff */
[----:B------:R-:W-:Y:S02]  /*1da0*/  UIADD3.64 UR16, UPT, UPT, UR30, 0x2, URZ ;  /* 0x000000021e107897 */ /* 0x000fe4000fffe0ff */
[----:B------:R-:W-:Y:S02]  /*1db0*/  UIADD3.64 UR18, UPT, UPT, UR32, 0x80, URZ ;  /* 0x0000008020127897 */ /* 0x000fe4000fffe0ff */
[----:B------:R-:W-:Y:S02]  /*1dc0*/  UIADD3.64 UR26, UPT, UPT, UR30, 0x4, URZ ;  /* 0x000000041e1a7897 */ /* 0x000fe4000fffe0ff */
[----:B------:R-:W-:Y:S01]  /*1dd0*/  UIADD3.64 UR28, UPT, UPT, UR32, 0x100, URZ ;  /* 0x00000100201c7897 */ /* 0x000fe2000fffe0ff */
[----:B------:R-:W-:Y:S01]  /*1de0*/  UMOV UR34, 0x0 ;  /* 0x0000000000227882 */ /* 0x000fe20000000000 */
[----:B------:R-:W-:Y:S01]  /*1df0*/  UMOV UR35, 0x8410490 ;  /* 0x0841049000237882 */ /* 0x000fe20000000000 */
[----:B------:R-:W-:Y:S01]  /*1e00*/  UMOV UR15, 0x40004040 ;  /* 0x40004040000f7882 */ /* 0x000fe20000000000 */
[----:B------:R-:W-:Y:S01]  /*1e10*/  UMOV UR5, 0x40004040 ;  /* 0x4000404000057882 */ /* 0x000fe20000000000 */
[----:B------:R-:W-:Y:S01]  /*1e20*/  UMOV UR36, 0x0 ;  /* 0x0000000000247882 */ /* 0x000fe20000000000 */
[----:B------:R-:W-:Y:S01]  /*1e30*/  UMOV UR37, 0x8410490 ;  /* 0x0841049000257882 */ /* 0x000fe20000000000 */
[----:B------:R-:W-:Y:S01]  /*1e40*/  UMOV UR38, 0x0 ;  /* 0x0000000000267882 */ /* 0x000fe20000000000 */
[----:B------:R-:W-:Y:S01]  /*1e50*/  UMOV UR39, 0x8410490 ;  /* 0x0841049000277882 */ /* 0x000fe20000000000 */
[----:B------:R2:W-:Y:S01]  /*1e60*/  UTCHMMA gdesc[UR14], gdesc[UR4], tmem[UR24], tmem[UR34], idesc[UR35], !UPT ;  /* 0x00ff22040e0075ea */ /* 0x0005e2000f800018 */
[----:B------:R-:W-:Y:S01]  /*1e70*/  UMOV UR40, 0x0 ;  /* 0x0000000000287882 */ /* 0x000fe20000000000 */
[----:B------:R-:W-:Y:S01]  /*1e80*/  UMOV UR41, 0x8410490 ;  /* 0x0841049000297882 */ /* 0x000fe20000000000 */
[----:B------:R2:W-:Y:S01]  /*1e90*/  UTCHMMA gdesc[UR30], gdesc[UR32], tmem[UR24], tmem[UR36], idesc[UR37], UPT ;  /* 0x00ff24201e0075ea */ /* 0x0005e2000b800018 */
[----:B------:R2:W-:Y:S01]  /*1ea0*/  UTCHMMA gdesc[UR16], gdesc[UR18], tmem[UR24], tmem[UR38], idesc[UR39], UPT ;  /* 0x00ff2612100075ea */ /* 0x0005e2000b800018 */
[----:B------:R2:W-:Y:S01]  /*1eb0*/  UTCHMMA gdesc[UR26], gdesc[UR28], tmem[UR24], tmem[UR40], idesc[UR41], UPT ;  /* 0x00ff281c1a0075ea */ /* 0x0005e2000b800018 */
[----:B------:R-:W-:Y:S01]  /*1ec0*/  NOP ;  /* 0x0000000000007918 */ /* 0x000fe20000000000 */
.L_x_61:
[----:B------:R-:W-:Y:S01]  /*1ed0*/  ELECT P0, URZ, PT ;  /* 0x0000000000ff782f */ /* 0x000fe20003800000 */
[----:B--2---:R-:W-:Y:S01]  /*1ee0*/  UMOV UR4, UR6 ;  /* 0x0000000600047c82 */ /* 0x004fe20008000000 */
[----:B------:R-:W-:Y:S02]  /*1ef0*/  UMOV UR5, URZ ;  /* 0x000000ff00057c82 */ /* 0x000fe40008000000 */
[----:B------:R-:W-:-:S13]  /*1f00*/  ISETP.LT.U32.AND P0, PT, R132, 0x20, P0 ;  /* 0x000000208400780c */ /* 0x000fda0000701070 */
[----:B------:R-:W-:Y:S01]  /*1f10*/  VOTEU.ANY UP0, P0 ;  /* 0x0000000000ff7886 */ /* 0x000fe20000000100 */
[----:B------:R-:W-:Y:S01]  /*1f20*/  VOTEU.ANY UP1, P0 ;  /* 0x0000000000ff7886 */ /* 0x000fe20000020100 */
[----:B------:R-:W-:-:S03]  /*1f30*/  ISETP.GE.U32.AND P0, PT, R12, 0x41, PT ;  /* 0x000000410c00780c */ /* 0x000fc60003f06070 */
[----:B------:R-:W-:Y:S02]  /*1f40*/  @UP0 UMOV UR4, UR4 ;  /* 0x0000000400040c82 */ /* 0x000fe40008000000 */
[----:B------:R2:W-:Y:S01]  /*1f50*/  @UP1 UTCBAR [UR4], URZ ;  /* 0x000000ff040013e9 */ /* 0x0005e200080000ff */
[----:B------:R-:W-:Y:S06]  /*1f60*/  BAR.SYNC.DEFER_BLOCKING 0x0 ;  /* 0x0000000000007b1d */ /* 0x000fec0000010000 */
[----:B------:R-:W3:Y:S02]  /*1f70*/  SYNCS.PHASECHK.TRANS64.TRYWAIT P1, [UR8+0x30020], RZ ;  /* 0x030020ffff0075a7 */ /* 0x000ee40008021108 */
[----:B--23--:R-:W-:Y:S05]  /*1f80*/  @!P1 BRA `(.L_x_62) ;  /* 0x00000010004c9947 */ /* 0x00cfea0003800000 */
.L_x_79:
[----:B------:R-:W-:Y:S01]  /*1f90*/  IMAD.MOV.U32 R2, RZ, RZ, RZ ;  /* 0x000000ffff027224 */ /* 0x000fe200078e00ff */
[----:B------:R-:W-:Y:S06]  /*1fa0*/  @!P0 BRA `(.L_x_59) ;  /* 0x0000000400648947 */ /* 0x000fec0003800000 */
[----:B------:R-:W2:Y:S01]  /*1fb0*/  LDCU UR25, c[0x0][0x3a0] ;  /* 0x00007400ff1977ac */ /* 0x000ea20008000800 */
[----:B------:R-:W-:Y:S01]  /*1fc0*/  UMOV UR13, 0x1 ;  /* 0x00000001000d7882 */ /* 0x000fe20000000000 */
[----:B------:R-:W-:-:S05]  /*1fd0*/  UMOV UR6, 0x40 ;  /* 0x0000004000067882 */ /* 0x000fca0000000000 */
.L_x_66:
[----:B------:R-:W-:Y:S01]  /*1fe0*/  BAR.SYNC.DEFER_BLOCKING 0x0 ;  /* 0x0000000000007b1d */ /* 0x000fe20000010000 */
[----:B------:R-:W-:Y:S01]  /*1ff0*/  ULEA UR17, UR13, UR8, 0x3 ;  /* 0x000000080d117291 */ /* 0x000fe2000f8e18ff */
[----:B------:R-:W-:Y:S01]  /*2000*/  @!P3 IMAD.MOV.U32 R3, RZ, RZ, 0xc000 ;  /* 0x0000c000ff03b424 */ /* 0x000fe200078e00ff */
[----:B------:R-:W-:Y:S01]  /*2010*/  ELECT P1, URZ, PT ;  /* 0x0000000000ff782f */ /* 0x000fe20003820000 */
[----:B------:R-:W-:-:S03]  /*2020*/  ULEA UR4, UR13, UR8, 0xe ;  /* 0x000000080d047291 */ /* 0x000fc6000f8e70ff */
[----:B------:R-:W-:Y:S02]  /*2030*/  ISETP.LT.U32.AND P1, PT, R132, 0x20, P1 ;  /* 0x000000208400780c */ /* 0x000fe40000f21070 */
[----:B------:R-:W-:Y:S01]  /*2040*/  ELECT P0, URZ, PT ;  /* 0x0000000000ff782f */ /* 0x000fe20003800000 */
[----:B------:R-:W-:-:S03]  /*2050*/  UIADD3 UR4, UPT, UPT, UR4, 0x20000, URZ ;  /* 0x0002000004047890 */ /* 0x000fc6000fffe0ff */
[----:B------:R-:W-:Y:S01]  /*2060*/  ISETP.LT.U32.AND P0, PT, R132, 0x80, P0 ;  /* 0x000000808400780c */ /* 0x000fe20000701070 */
[----:B------:R-:W-:Y:S02]  /*2070*/  ULEA UR14, UR13, UR8, 0xf ;  /* 0x000000080d0e7291 */ /* 0x000fe4000f8e78ff */
[----:B------:R-:W-:Y:S01]  /*2080*/  ULOP3.LUT UR15, UR12, 0x3, URZ, 0xc0, !UPT ;  /* 0x000000030c0f7892 */ /* 0x000fe2000f8ec0ff */
[----:B------:R-:W-:-:S03]  /*2090*/  UMOV UR31, UR6 ;  /* 0x00000006001f7c82 */ /* 0x000fc60008000000 */
[----:B------:R-:W-:Y:S01]  /*20a0*/  ULEA UR28, UR15, UR14, 0xd ;  /* 0x0000000e0f1c7291 */ /* 0x000fe2000f8e68ff */
[----:B------:R-:W-:Y:S01]  /*20b0*/  VOTEU.ANY UP0, P1 ;  /* 0x0000000000ff7886 */ /* 0x000fe20000800100 */
[----:B------:R-:W-:Y:S01]  /*20c0*/  ULEA UR30, UR15, UR9, 0x6 ;  /* 0x000000090f1e7291 */ /* 0x000fe2000f8e30ff */
[----:B------:R3:W-:Y:S03]  /*20d0*/  @!P3 SYNCS.ARRIVE.TRANS64 RZ, [UR17+0x30000], R3 ;  /* 0x03000003ffffb9a7 */ /* 0x0007e60008000011 */
[----:B------:R-:W-:Y:S01]  /*20e0*/  VOTEU.ANY UP1, P0 ;  /* 0x0000000000ff7886 */ /* 0x000fe20000020100 */
[----:B------:R-:W-:Y:S01]  /*20f0*/  @UP0 UIADD3 UR5, UPT, UPT, UR17, 0x30000, URZ ;  /* 0x0003000011050890 */ /* 0x000fe2000fffe0ff */
[----:B------:R-:W-:Y:S01]  /*2100*/  VOTEU.ANY UP0, P1 ;  /* 0x0000000000ff7886 */ /* 0x000fe20000800100 */
[----:B------:R-:W-:Y:S02]  /*2110*/  BAR.SYNC.DEFER_BLOCKING 0x0 ;  /* 0x0000000000007b1d */ /* 0x000fe40000010000 */
[----:B------:R-:W-:Y:S01]  /*2120*/  @UP1 UIADD3 UR29, UPT, UPT, UR17, 0x30000, URZ ;  /* 0x00030000111d1890 */ /* 0x000fe2000fffe0ff */
[----:B---3--:R-:W-:-:S03]  /*2130*/  IMAD.U32 R3, R2, -0x80000000, RZ ;  /* 0x8000000002037824 */ /* 0x008fc600078e00ff */
[----:B------:R-:W-:Y:S01]  /*2140*/  VOTEU.ANY UP1, P0 ;  /* 0x0000000000ff7886 */ /* 0x000fe20000020100 */
[----:B------:R3:W-:Y:S01]  /*2150*/  @UP0 UTMALDG.2D [UR4], [UR20] ;  /* 0x00000004140005b4 */ /* 0x0007e20008008000 */
[----:B------:R-:W-:Y:S01]  /*2160*/  UISETP.NE.U32.AND UP0, UPT, UR12, URZ, UPT ;  /* 0x000000ff0c00728c */ /* 0x000fe2000bf05070 */
[----:B------:R5:W-:Y:S06]  /*2170*/  MEMBAR.ALL.CTA ;  /* 0x0000000000007992 */ /* 0x000bec0000008000 */
[----:B-----5:R-:W5:Y:S02]  /*2180*/  FENCE.VIEW.ASYNC.S ;  /* 0x00000000000073c6 */ /* 0x020f640000000000 */
[----:B-----5:R-:W-:Y:S06]  /*2190*/  BAR.SYNC.DEFER_BLOCKING 0x0 ;  /* 0x0000000000007b1d */ /* 0x020fec0000010000 */
[----:B------:R3:W-:Y:S02]  /*21a0*/  @UP1 UTMALDG.2D [UR28], [UR22] ;  /* 0x0000001c160015b4 */ /* 0x0007e40008008000 */
[----:B------:R-:W-:Y:S06]  /*21b0*/  BAR.SYNC.DEFER_BLOCKING 0x0 ;  /* 0x0000000000007b1d */ /* 0x000fec0000010000 */
[----:B------:R-:W5:Y:S02]  /*21c0*/  SYNCS.PHASECHK.TRANS64.TRYWAIT P0, [UR17+0x30000], R3 ;  /* 0x03000003ff0075a7 */ /* 0x000f640008001111 */
[----:B---3-5:R-:W-:Y:S05]  /*21d0*/  @!P0 BRA `(.L_x_63) ;  /* 0x0000000c00c48947 */ /* 0x028fea0003800000 */
.L_x_80:
        /* <DEDUP_REMOVED lines=11> */
[----:B------:R-:W-:Y:S02]  /*2290*/  UIADD3 UR28, UP0, UPT, UR18, 0x2, URZ ;  /* 0x00000002121c7890 */ /* 0x000fe4000ff1e0ff */
[----:B------:R-:W-:Y:S02]  /*22a0*/  UIADD3 UR30, UP1, UPT, UR26, 0x80, URZ ;  /* 0x000000801a1e7890 */ /* 0x000fe4000ff3e0ff */
[----:B------:R-:W-:Y:S02]  /*22b0*/  UIADD3 UR32, UP2, UPT, UR18, 0x4, URZ ;  /* 0x0000000412207890 */ /* 0x000fe4000ff5e0ff */
[----:B------:R-:W-:Y:S02]  /*22c0*/  UIADD3 UR34, UP3, UPT, UR26, 0x100, URZ ;  /* 0x000001001a227890 */ /* 0x000fe4000ff7e0ff */
[----:B------:R-:W-:-:S02]  /*22d0*/  ULOP3.LUT UR4, UR15, 0x2000000, URZ, 0xfc, !UPT ;  /* 0x020000000f047892 */ /* 0x000fc4000f8efcff */
[----:B------:R-:W-:Y:S02]  /*22e0*/  UIADD3.X UR29, UPT, UPT, UR19, URZ, URZ, UP0, !UPT ;  /* 0x000000ff131d7290 */ /* 0x000fe400087fe4ff */
[----:B------:R-:W-:Y:S02]  /*22f0*/  UIADD3.X UR31, UPT, UPT, UR27, URZ, URZ, UP1, !UPT ;  /* 0x000000ff1b1f7290 */ /* 0x000fe40008ffe4ff */
[----:B------:R-:W-:Y:S02]  /*2300*/  UIADD3.X UR33, UPT, UPT, UR19, URZ, URZ, UP2, !UPT ;  /* 0x000000ff13217290 */ /* 0x000fe400097fe4ff */
[----:B------:R-:W-:Y:S01]  /*2310*/  UIADD3.X UR35, UPT, UPT, UR27, URZ, URZ, UP3, !UPT ;  /* 0x000000ff1b237290 */ /* 0x000fe20009ffe4ff */
        /* <DEDUP_REMOVED lines=8> */
[----:B------:R3:W-:Y:S01]  /*23a0*/  UTCHMMA gdesc[UR14], gdesc[UR4], tmem[UR24], tmem[UR36], idesc[UR37], UPT ;  /* 0x00ff24040e0075ea */ /* 0x0007e2000b800018 */
[----:B------:R-:W-:Y:S01]  /*23b0*/  UMOV UR42, 0x0 ;  /* 0x00000000002a7882 */ /* 0x000fe20000000000 */
[----:B------:R-:W-:Y:S01]  /*23c0*/  UMOV UR43, 0x8410490 ;  /* 0x08410490002b7882 */ /* 0x000fe20000000000 */
[----:B------:R3:W-:Y:S01]  /*23d0*/  UTCHMMA gdesc[UR18], gdesc[UR26], tmem[UR24], tmem[UR38], idesc[UR39], UPT ;  /* 0x00ff261a120075ea */ /* 0x0007e2000b800018 */
[----:B------:R3:W-:Y:S01]  /*23e0*/  UTCHMMA gdesc[UR28], gdesc[UR30], tmem[UR24], tmem[UR40], idesc[UR41], UPT ;  /* 0x00ff281e1c0075ea */ /* 0x0007e2000b800018 */
[----:B------:R3:W-:Y:S01]  /*23f0*/  UTCHMMA gdesc[UR32], gdesc[UR34], tmem[UR24], tmem[UR42], idesc[UR43], UPT ;  /* 0x00ff2a22200075ea */ /* 0x0007e2000b800018 */
[----:B------:R-:W-:Y:S01]  /*2400*/  NOP ;  /* 0x0000000000007918 */ /* 0x000fe20000000000 */
.L_x_64:
[----:B------:R-:W-:Y:S01]  /*2410*/  ELECT P0, URZ, PT ;  /* 0x0000000000ff782f */ /* 0x000fe20003800000 */
[----:B---3--:R-:W-:-:S03]  /*2420*/  UIADD3 UR4, UPT, UPT, UR17, 0x30020, URZ ;  /* 0x0003002011047890 */ /* 0x008fc6000fffe0ff */
[----:B------:R-:W-:Y:S01]  /*2430*/  ISETP.LT.U32.AND P0, PT, R132, 0x20, P0 ;  /* 0x000000208400780c */ /* 0x000fe20000701070 */
[----:B------:R-:W-:-:S12]  /*2440*/  UMOV UR5, URZ ;  /* 0x000000ff00057c82 */ /* 0x000fd80008000000 */
[----:B------:R-:W-:Y:S01]  /*2450*/  VOTEU.ANY UP0, P0 ;  /* 0x0000000000ff7886 */ /* 0x000fe20000000100 */
[----:B------:R-:W-:-:S04]  /*2460*/  VOTEU.ANY UP1, P0 ;  /* 0x0000000000ff7886 */ /* 0x000fc80000020100 */
[----:B------:R-:W-:Y:S02]  /*2470*/  @UP0 UMOV UR4, UR4 ;  /* 0x0000000400040c82 */ /* 0x000fe40008000000 */
[----:B------:R3:W-:Y:S01]  /*2480*/  @UP1 UTCBAR [UR4], URZ ;  /* 0x000000ff040013e9 */ /* 0x0007e200080000ff */
[----:B------:R-:W-:Y:S06]  /*2490*/  BAR.SYNC.DEFER_BLOCKING 0x0 ;  /* 0x0000000000007b1d */ /* 0x000fec0000010000 */
[----:B------:R-:W5:Y:S02]  /*24a0*/  SYNCS.PHASECHK.TRANS64.TRYWAIT P0, [UR17+0x30020], R3 ;  /* 0x03002003ff0075a7 */ /* 0x000f640008001111 */
[----:B---3-5:R-:W-:Y:S05]  /*24b0*/  @!P0 BRA `(.L_x_65) ;  /* 0x0000000c00188947 */ /* 0x028fea0003800000 */
.L_x_81:
[----:B------:R-:W-:Y:S02]  /*24c0*/  UIADD3 UR13, UPT, UPT, UR13, 0x1, URZ ;  /* 0x000000010d0d7890 */ /* 0x000fe4000fffe0ff */
[----:B------:R-:W-:Y:S02]  /*24d0*/  UIADD3 UR6, UPT, UPT, UR6, 0x40, URZ ;  /* 0x0000004006067890 */ /* 0x000fe4000fffe0ff */
[----:B------:R-:W-:-:S04]  /*24e0*/  UISETP.NE.U32.AND UP0, UPT, UR13, 0x4, UPT ;  /* 0x000000040d00788c */ /* 0x000fc8000bf05070 */
[----:B------:R-:W-:Y:S02]  /*24f0*/  USEL UR13, UR13, URZ, UP0 ;  /* 0x000000ff0d0d7287 */ /* 0x000fe40008000000 */
[----:B------:R-:W-:Y:S02]  /*2500*/  USEL UR4, URZ, 0x1, UP0 ;  /* 0x00000001ff047887 */ /* 0x000fe40008000000 */
[----:B--2---:R-:W-:-:S04]  /*2510*/  UISETP.GE.AND UP0, UPT, UR6, UR25, UPT ;  /* 0x000000190600728c */ /* 0x004fc8000bf06270 */
[----:B------:R-:W-:-:S05]  /*2520*/  LOP3.LUT R2, R2, UR4, RZ, 0x3c, !PT ;  /* 0x0000000402027c12 */ /* 0x000fca000f8e3cff */
[----:B------:R-:W-:Y:S05]  /*2530*/  BRA.U !UP0, `(.L_x_66) ;  /* 0xfffffff908a87547 */ /* 0x000fea000b83ffff */
.L_x_59:
[----:B---3-5:R-:W-:Y:S06]  /*2540*/  BAR.SYNC.DEFER_BLOCKING 0x0 ;  /* 0x0000000000007b1d */ /* 0x028fec0000010000 */
[----:B------:R-:W-:Y:S04]  /*2550*/  BSSY.RECONVERGENT B4, `(.L_x_67) ;  /* 0x0000004000047945 */ /* 0x000fe80003800200 */
[----:B------:R-:W-:Y:S05]  /*2560*/  @P3 BRA `(.L_x_68) ;  /* 0x0000000000083947 */ /* 0x000fea0003800000 */
[----:B------:R-:W2:Y:S02]  /*2570*/  SYNCS.CCTL.IV [UR8+0x30000] ;  /* 0x03000000ff0079b1 */ /* 0x000ea40008000008 */
[----:B--2---:R-:W2:Y:S02]  /*2580*/  SYNCS.CCTL.IV [UR8+0x30020] ;  /* 0x03002000ff0079b1 */ /* 0x004ea40008000008 */
.L_x_68:
[----:B------:R-:W-:Y:S05]  /*2590*/  BSYNC.RECONVERGENT B4 ;  /* 0x0000000000047941 */ /* 0x000fea0003800200 */
.L_x_67:
[----:B--2---:R-:W-:Y:S06]  /*25a0*/  BAR.SYNC.DEFER_BLOCKING 0x0 ;  /* 0x0000000000007b1d */ /* 0x004fec0000010000 */
[----:B------:R-:W-:Y:S04]  /*25b0*/  BSSY.RECONVERGENT B4, `(.L_x_69) ;  /* 0x0000004000047945 */ /* 0x000fe80003800200 */
[----:B------:R-:W-:Y:S05]  /*25c0*/  @P3 BRA `(.L_x_70) ;  /* 0x0000000000083947 */ /* 0x000fea0003800000 */
[----:B------:R-:W2:Y:S02]  /*25d0*/  SYNCS.CCTL.IV [UR8+0x30008] ;  /* 0x03000800ff0079b1 */ /* 0x000ea40008000008 */
[----:B--2---:R-:W2:Y:S02]  /*25e0*/  SYNCS.CCTL.IV [UR8+0x30028] ;  /* 0x03002800ff0079b1 */ /* 0x004ea40008000008 */
.L_x_70:
[----:B------:R-:W-:Y:S05]  /*25f0*/  BSYNC.RECONVERGENT B4 ;  /* 0x0000000000047941 */ /* 0x000fea0003800200 */
.L_x_69:
[----:B--2---:R-:W-:Y:S06]  /*2600*/  BAR.SYNC.DEFER_BLOCKING 0x0 ;  /* 0x0000000000007b1d */ /* 0x004fec0000010000 */
[----:B------:R-:W-:Y:S04]  /*2610*/  BSSY.RECONVERGENT B4, `(.L_x_71) ;  /* 0x0000004000047945 */ /* 0x000fe80003800200 */
[----:B------:R-:W-:Y:S05]  /*2620*/  @P3 BRA `(.L_x_72) ;  /* 0x0000000000083947 */ /* 0x000fea0003800000 */
[----:B------:R-:W2:Y:S02]  /*2630*/  SYNCS.CCTL.IV [UR8+0x30010] ;  /* 0x03001000ff0079b1 */ /* 0x000ea40008000008 */
[----:B--2---:R-:W2:Y:S02]  /*2640*/  SYNCS.CCTL.IV [UR8+0x30030] ;  /* 0x03003000ff0079b1 */ /* 0x004ea40008000008 */
.L_x_72:
[----:B------:R-:W-:Y:S05]  /*2650*/  BSYNC.RECONVERGENT B4 ;  /* 0x0000000000047941 */ /* 0x000fea0003800200 */
.L_x_71:
[----:B--2---:R-:W-:Y:S06]  /*2660*/  BAR.SYNC.DEFER_BLOCKING 0x0 ;  /* 0x0000000000007b1d */ /* 0x004fec0000010000 */
[----:B------:R-:W-:Y:S04]  /*2670*/  BSSY.RECONVERGENT B4, `(.L_x_73) ;  /* 0x0000004000047945 */ /* 0x000fe80003800200 */
[----:B------:R-:W-:Y:S05]  /*2680*/  @P3 BRA `(.L_x_74) ;  /* 0x0000000000083947 */ /* 0x000fea0003800000 */
[----:B------:R-:W2:Y:S02]  /*2690*/  SYNCS.CCTL.IV [UR8+0x30018] ;  /* 0x03001800ff0079b1 */ /* 0x000ea40008000008 */
[----:B--2---:R-:W2:Y:S02]  /*26a0*/  SYNCS.CCTL.IV [UR8+0x30038] ;  /* 0x03003800ff0079b1 */ /* 0x004ea40008000008 */
.L_x_74:
[----:B------:R-:W-:Y:S05]  /*26b0*/  BSYNC.RECONVERGENT B4 ;  /* 0x0000000000047941 */ /* 0x000fea0003800200 */
.L_x_73:
[----:B------:R-:W-:Y:S01]  /*26c0*/  ULOP3.LUT UR5, UR12, 0x3, URZ, 0xc0, !UPT ;  /* 0x000000030c057892 */ /* 0x000fe2000f8ec0ff */
[C---:B------:R-:W-:Y:S01]  /*26d0*/  IMAD.SHL.U32 R2, R0.reuse, 0x10, RZ ;  /* 0x0000001000027824 */ /* 0x040fe200078e00ff */
[----:B------:R-:W-:Y:S01]  /*26e0*/  USHF.L.U32 UR12, UR12, 0x5, URZ ;  /* 0x000000050c0c7899 */ /* 0x000fe200080006ff */
[C---:B------:R-:W-:Y:S01]  /*26f0*/  IMAD.SHL.U32 R3, R0.reuse, 0x100, RZ ;  /* 0x0000010000037824 */ /* 0x040fe200078e00ff */
[----:B------:R-:W-:Y:S01]  /*2700*/  ULEA UR4, UR5, UR24, 0x15 ;  /* 0x0000001805047291 */ /* 0x000fe2000f8ea8ff */
[----:B------:R-:W-:Y:S01]  /*2710*/  IMAD.SHL.U32 R0, R0, 0x80, RZ ;  /* 0x0000008000007824 */ /* 0x000fe200078e00ff */
[----:B------:R-:W-:Y:S02]  /*2720*/  ULOP3.LUT UR12, UR12, 0x80, URZ, 0xc0, !UPT ;  /* 0x000000800c0c7892 */ /* 0x000fe4000f8ec0ff */
[----:B------:R-:W-:Y:S02]  /*2730*/  LOP3.LUT R3, R2, 0x8070, R3, 0xc8, !PT ;  /* 0x0000807002037812 */ /* 0x000fe400078ec803 */
[----:B------:R-:W-:Y:S01]  /*2740*/  ELECT P0, URZ, PT ;  /* 0x0000000000ff782f */ /* 0x000fe20003800000 */
[----:B------:R-:W-:Y:S01]  /*2750*/  UIADD3 UR4, UPT, UPT, UR4, UR12, URZ ;  /* 0x0000000c04047290 */ /* 0x000fe2000fffe0ff */
[----:B------:R-:W-:Y:S01]  /*2760*/  LOP3.LUT R0, R3, 0x3f80, R0, 0xf8, !PT ;  /* 0x00003f8003007812 */ /* 0x000fe200078ef800 */
[----:B------:R-:W-:Y:S01]  /*2770*/  UMOV UR6, UR7 ;  /* 0x0000000700067c82 */ /* 0x000fe20008000000 */
[----:B------:R-:W-:-:S02]  /*2780*/  ISETP.LT.U32.AND P0, PT, R132, 0x80, P0 ;  /* 0x000000808400780c */ /* 0x000fc40000701070 */
[C---:B------:R-:W-:Y:S02]  /*2790*/  LOP3.LUT R2, R0.reuse, 0x10, RZ, 0x3c, !PT ;  /* 0x0000001000027812 */ /* 0x040fe400078e3cff */
[----:B------:R-:W-:Y:S02]  /*27a0*/  LOP3.LUT R3, R0, 0x20, RZ, 0x3c, !PT ;  /* 0x0000002000037812 */ /* 0x000fe400078e3cff */
[----:B----4-:R-:W3:Y:S01]  /*27b0*/  LDTM.x128 R4, tmem[UR4] ;  /* 0x00000004000479ee */ /* 0x010ee200083c0000 */
[----:B------:R-:W-:Y:S01]  /*27c0*/  NOP ;  /* 0x0000000000007918 */ /* 0x000fe20000000000 */
[----:B------:R-:W-:Y:S02]  /*27d0*/  ULEA UR4, UR5, UR8, 0xe ;  /* 0x0000000805047291 */ /* 0x000fe4000f8e70ff */
[----:B------:R-:W-:-:S03]  /*27e0*/  ULEA UR5, UR5, UR9, 0x6 ;  /* 0x0000000905057291 */ /* 0x000fc6000f8e30ff */
[----:B---3--:R-:W-:Y:S01]  /*27f0*/  VOTEU.ANY UP1, P0 ;  /* 0x0000000000ff7886 */ /* 0x008fe20000020100 */
[----:B------:R-:W-:Y:S01]  /*2800*/  VOTEU.ANY UP0, P0 ;  /* 0x0000000000ff7886 */ /* 0x000fe20000000100 */
[----:B------:R-:W-:Y:S02]  /*2810*/  F2FP.BF16.F32.PACK_AB R4, R5, R4 ;  /* 0x000000040504723e */ /* 0x000fe400000010ff */
[----:B------:R-:W-:Y:S02]  /*2820*/  F2FP.BF16.F32.PACK_AB R68, R69, R68 ;  /* 0x000000444544723e */ /* 0x000fe400000010ff */
[----:B------:R-:W-:Y:S02]  /*2830*/  F2FP.BF16.F32.PACK_AB R5, R7, R6 ;  /* 0x000000060705723e */ /* 0x000fe400000010ff */
[----:B------:R-:W-:Y:S02]  /*2840*/  F2FP.BF16.F32.PACK_AB R12, R13, R12 ;  /* 0x0000000c0d0c723e */ /* 0x000fe400000010ff */
[----:B------:R-:W-:-:S02]  /*2850*/  F2FP.BF16.F32.PACK_AB R69, R71, R70 ;  /* 0x000000464745723e */ /* 0x000fc400000010ff */
[----:B------:R-:W-:Y:S02]  /*2860*/  F2FP.BF16.F32.PACK_AB R76, R77, R76 ;  /* 0x0000004c4d4c723e */ /* 0x000fe400000010ff */
[----:B------:R-:W-:Y:S02]  /*2870*/  F2FP.BF16.F32.PACK_AB R6, R9, R8 ;  /* 0x000000080906723e */ /* 0x000fe400000010ff */
[----:B------:R-:W-:Y:S02]  /*2880*/  F2FP.BF16.F32.PACK_AB R7, R11, R10 ;  /* 0x0000000a0b07723e */ /* 0x000fe400000010ff */
[----:B------:R-:W-:Y:S02]  /*2890*/  F2FP.BF16.F32.PACK_AB R13, R15, R14 ;  /* 0x0000000e0f0d723e */ /* 0x000fe400000010ff */
[----:B------:R-:W-:Y:S01]  /*28a0*/  F2FP.BF16.F32.PACK_AB R20, R21, R20 ;  /* 0x000000141514723e */ /* 0x000fe200000010ff */
[----:B--2---:R2:W-:Y:S01]  /*28b0*/  STS.128 [R0+UR8], R4 ;  /* 0x0000000400007988 */ /* 0x0045e20008000c08 */
[----:B------:R-:W-:-:S02]  /*28c0*/  F2FP.BF16.F32.PACK_AB R70, R73, R72 ;  /* 0x000000484946723e */ /* 0x000fc400000010ff */
[----:B------:R-:W-:Y:S02]  /*28d0*/  F2FP.BF16.F32.PACK_AB R71, R75, R74 ;  /* 0x0000004a4b47723e */ /* 0x000fe400000010ff */
[----:B------:R-:W-:Y:S02]  /*28e0*/  F2FP.BF16.F32.PACK_AB R77, R79, R78 ;  /* 0x0000004e4f4d723e */ /* 0x000fe400000010ff */
[----:B------:R-:W-:Y:S01]  /*28f0*/  F2FP.BF16.F32.PACK_AB R84, R85, R84 ;  /* 0x000000545554723e */ /* 0x000fe200000010ff */
[----:B------:R3:W-:Y:S01]  /*2900*/  STS.128 [R0+UR8+0x4000], R68 ;  /* 0x0040004400007988 */ /* 0x0007e20008000c08 */
[----:B------:R-:W-:Y:S02]  /*2910*/  F2FP.BF16.F32.PACK_AB R14, R17, R16 ;  /* 0x00000010110e723e */ /* 0x000fe400000010ff */
[----:B------:R-:W-:Y:S02]  /*2920*/  F2FP.BF16.F32.PACK_AB R15, R19, R18 ;  /* 0x00000012130f723e */ /* 0x000fe400000010ff */
[----:B------:R-:W-:-:S02]  /*2930*/  F2FP.BF16.F32.PACK_AB R21, R23, R22 ;  /* 0x000000161715723e */ /* 0x000fc400000010ff */
[----:B------:R-:W-:Y:S01]  /*2940*/  F2FP.BF16.F32.PACK_AB R28, R29, R28 ;  /* 0x0000001c1d1c723e */ /* 0x000fe200000010ff */
[----:B------:R4:W-:Y:S01]  /*2950*/  STS.128 [R2+UR8], R12 ;  /* 0x0000000c02007988 */ /* 0x0009e20008000c08 */
[----:B------:R-:W-:Y:S02]  /*2960*/  F2FP.BF16.F32.PACK_AB R78, R81, R80 ;  /* 0x00000050514e723e */ /* 0x000fe400000010ff */
[----:B------:R-:W-:Y:S02]  /*2970*/  F2FP.BF16.F32.PACK_AB R79, R83, R82 ;  /* 0x00000052534f723e */ /* 0x000fe400000010ff */
[----:B------:R-:W-:Y:S02]  /*2980*/  F2FP.BF16.F32.PACK_AB R85, R87, R86 ;  /* 0x000000565755723e */ /* 0x000fe400000010ff */
[----:B------:R-:W-:Y:S01]  /*2990*/  F2FP.BF16.F32.PACK_AB R92, R93, R92 ;  /* 0x0000005c5d5c723e */ /* 0x000fe200000010ff */
[----:B------:R4:W-:Y:S01]  /*29a0*/  STS.128 [R2+UR8+0x4000], R76 ;  /* 0x0040004c02007988 */ /* 0x0009e20008000c08 */
[----:B------:R-:W-:-:S02]  /*29b0*/  F2FP.BF16.F32.PACK_AB R22, R25, R24 ;  /* 0x000000181916723e */ /* 0x000fc400000010ff */
[----:B------:R-:W-:Y:S02]  /*29c0*/  F2FP.BF16.F32.PACK_AB R23, R27, R26 ;  /* 0x0000001a1b17723e */ /* 0x000fe400000010ff */
[----:B------:R-:W-:Y:S02]  /*29d0*/  F2FP.BF16.F32.PACK_AB R29, R31, R30 ;  /* 0x0000001e1f1d723e */ /* 0x000fe400000010ff */
[----:B------:R-:W-:Y:S01]  /*29e0*/  F2FP.BF16.F32.PACK_AB R36, R37, R36 ;  /* 0x000000242524723e */ /* 0x000fe200000010ff */
[----:B------:R4:W-:Y:S01]  /*29f0*/  STS.128 [R3+UR8], R20 ;  /* 0x0000001403007988 */ /* 0x0009e20008000c08 */
[----:B------:R-:W-:Y:S02]  /*2a00*/  F2FP.BF16.F32.PACK_AB R86, R89, R88 ;  /* 0x000000585956723e */ /* 0x000fe400000010ff */
[----:B------:R-:W-:Y:S02]  /*2a10*/  F2FP.BF16.F32.PACK_AB R87, R91, R90 ;  /* 0x0000005a5b57723e */ /* 0x000fe400000010ff */
[----:B------:R-:W-:-:S02]  /*2a20*/  F2FP.BF16.F32.PACK_AB R93, R95, R94 ;  /* 0x0000005e5f5d723e */ /* 0x000fc400000010ff */
[----:B------:R-:W-:Y:S01]  /*2a30*/  F2FP.BF16.F32.PACK_AB R100, R101, R100 ;  /* 0x000000646564723e */ /* 0x000fe200000010ff */
[----:B------:R4:W-:Y:S01]  /*2a40*/  STS.128 [R3+UR8+0x4000], R84 ;  /* 0x0040005403007988 */ /* 0x0009e20008000c08 */
        /* <DEDUP_REMOVED lines=8> */
[----:B------:R-:W-:Y:S02]  /*2ad0*/  LOP3.LUT R8, R0, 0x30, RZ, 0x3c, !PT ;  /* 0x0000003000087812 */ /* 0x000fe400078e3cff */
[----:B------:R-:W-:Y:S02]  /*2ae0*/  F2FP.BF16.F32.PACK_AB R38, R41, R40 ;  /* 0x000000282926723e */ /* 0x000fe400000010ff */
[----:B------:R-:W-:Y:S01]  /*2af0*/  F2FP.BF16.F32.PACK_AB R39, R43, R42 ;  /* 0x0000002a2b27723e */ /* 0x000fe200000010ff */
[----:B------:R4:W-:Y:S01]  /*2b00*/  STS.128 [R8+UR8], R28 ;  /* 0x0000001c08007988 */ /* 0x0009e20008000c08 */
[----:B------:R-:W-:-:S02]  /*2b10*/  F2FP.BF16.F32.PACK_AB R45, R47, R46 ;  /* 0x0000002e2f2d723e */ /* 0x000fc400000010ff */
[----:B------:R-:W-:Y:S01]  /*2b20*/  F2FP.BF16.F32.PACK_AB R52, R53, R52 ;  /* 0x000000343534723e */ /* 0x000fe200000010ff */
[----:B------:R4:W-:Y:S01]  /*2b30*/  STS.128 [R8+UR8+0x4000], R92 ;  /* 0x0040005c08007988 */ /* 0x0009e20008000c08 */
[----:B------:R-:W-:Y:S02]  /*2b40*/  F2FP.BF16.F32.PACK_AB R102, R105, R104 ;  /* 0x000000686966723e */ /* 0x000fe400000010ff */
[----:B------:R-:W-:Y:S02]  /*2b50*/  F2FP.BF16.F32.PACK_AB R103, R107, R106 ;  /* 0x0000006a6b67723e */ /* 0x000fe400000010ff */
[----:B------:R-:W-:Y:S02]  /*2b60*/  F2FP.BF16.F32.PACK_AB R109, R111, R110 ;  /* 0x0000006e6f6d723e */ /* 0x000fe400000010ff */
[----:B------:R-:W-:Y:S02]  /*2b70*/  F2FP.BF16.F32.PACK_AB R116, R117, R116 ;  /* 0x000000747574723e */ /* 0x000fe400000010ff */
[----:B------:R-:W-:-:S02]  /*2b80*/  LOP3.LUT R9, R0, 0x40, RZ, 0x3c, !PT ;  /* 0x0000004000097812 */ /* 0x000fc400078e3cff */
[----:B------:R-:W-:Y:S02]  /*2b90*/  F2FP.BF16.F32.PACK_AB R46, R49, R48 ;  /* 0x00000030312e723e */ /* 0x000fe400000010ff */
[----:B------:R-:W-:Y:S01]  /*2ba0*/  F2FP.BF16.F32.PACK_AB R47, R51, R50 ;  /* 0x00000032332f723e */ /* 0x000fe200000010ff */
[----:B------:R4:W-:Y:S01]  /*2bb0*/  STS.128 [R9+UR8], R36 ;  /* 0x0000002409007988 */ /* 0x0009e20008000c08 */
[----:B------:R-:W-:Y:S02]  /*2bc0*/  F2FP.BF16.F32.PACK_AB R53, R55, R54 ;  /* 0x000000363735723e */ /* 0x000fe400000010ff */
[----:B------:R-:W-:Y:S01]  /*2bd0*/  F2FP.BF16.F32.PACK_AB R60, R61, R60 ;  /* 0x0000003c3d3c723e */ /* 0x000fe200000010ff */
[----:B------:R4:W-:Y:S01]  /*2be0*/  STS.128 [R9+UR8+0x4000], R100 ;  /* 0x0040006409007988 */ /* 0x0009e20008000c08 */
[----:B------:R-:W-:Y:S02]  /*2bf0*/  F2FP.BF16.F32.PACK_AB R110, R113, R112 ;  /* 0x00000070716e723e */ /* 0x000fe400000010ff */
[----:B------:R-:W-:-:S02]  /*2c00*/  F2FP.BF16.F32.PACK_AB R111, R115, R114 ;  /* 0x00000072736f723e */ /* 0x000fc400000010ff */
        /* <DEDUP_REMOVED lines=11> */
[----:B--2---:R-:W-:Y:S02]  /*2cc0*/  LOP3.LUT R4, R0, 0x60, RZ, 0x3c, !PT ;  /* 0x0000006000047812 */ /* 0x004fe400078e3cff */
[----:B------:R-:W-:Y:S02]  /*2cd0*/  F2FP.BF16.F32.PACK_AB R62, R65, R64 ;  /* 0x00000040413e723e */ /* 0x000fe400000010ff */
[----:B------:R-:W-:Y:S01]  /*2ce0*/  F2FP.BF16.F32.PACK_AB R63, R67, R66 ;  /* 0x00000042433f723e */ /* 0x000fe200000010ff */
[----:B------:R4:W-:Y:S01]  /*2cf0*/  STS.128 [R4+UR8], R52 ;  /* 0x0000003404007988 */ /* 0x0009e20008000c08 */
[----:B------:R-:W-:-:S02]  /*2d00*/  F2FP.BF16.F32.PACK_AB R126, R129, R128 ;  /* 0x00000080817e723e */ /* 0x000fc400000010ff */
[----:B------:R-:W-:Y:S01]  /*2d10*/  F2FP.BF16.F32.PACK_AB R127, R131, R130 ;  /* 0x00000082837f723e */ /* 0x000fe200000010ff */
[----:B------:R4:W-:Y:S01]  /*2d20*/  STS.128 [R4+UR8+0x4000], R116 ;  /* 0x0040007404007988 */ /* 0x0009e20008000c08 */
[----:B---3--:R-:W-:-:S05]  /*2d30*/  LOP3.LUT R0, R0, 0x70, RZ, 0x3c, !PT ;  /* 0x0000007000007812 */ /* 0x008fca00078e3cff */
[----:B------:R4:W-:Y:S04]  /*2d40*/  STS.128 [R0+UR8], R60 ;  /* 0x0000003c00007988 */ /* 0x0009e80008000c08 */
[----:B------:R4:W-:Y:S01]  /*2d50*/  STS.128 [R0+UR8+0x4000], R124 ;  /* 0x0040007c00007988 */ /* 0x0009e20008000c08 */
[----:B------:R2:W-:Y:S06]  /*2d60*/  MEMBAR.ALL.CTA ;  /* 0x0000000000007992 */ /* 0x0005ec0000008000 */
[----:B--2---:R-:W2:Y:S02]  /*2d70*/  FENCE.VIEW.ASYNC.S ;  /* 0x00000000000073c6 */ /* 0x004ea40000000000 */
[----:B--2---:R-:W-:Y:S06]  /*2d80*/  BAR.SYNC.DEFER_BLOCKING 0x0 ;  /* 0x0000000000007b1d */ /* 0x004fec0000010000 */
[----:B------:R4:W-:Y:S01]  /*2d90*/  @UP1 UTMASTG.2D [UR4], [UR10] ;  /* 0x000000040a0013b5 */ /* 0x0009e20008008000 */
[----:B------:R0:W-:Y:S01]  /*2da0*/  UTMACMDFLUSH ;  /* 0x00000000000079b7 */ /* 0x0001e20000000000 */
[----:B------:R-:W-:-:S04]  /*2db0*/  DEPBAR.LE SB0, 0x0 ;  /* 0x000080000000791a */ /* 0x000fc80000000000 */
[----:B------:R-:W-:Y:S08]  /*2dc0*/  BAR.SYNC.DEFER_BLOCKING 0x0 ;  /* 0x0000000000007b1d */ /* 0x000ff00000010000 */
[----:B------:R-:W-:Y:S06]  /*2dd0*/  BAR.SYNC.DEFER_BLOCKING 0x0 ;  /* 0x0000000000007b1d */ /* 0x000fec0000010000 */
[----:B----4-:R-:W-:Y:S05]  /*2de0*/  @P2 BRA `(.L_x_75) ;  /* 0x0000000000a02947 */ /* 0x010fea0003800000 */
[----:B------:R-:W2:Y:S01]  /*2df0*/  S2UR UR5, SR_CgaCtaId ;  /* 0x00000000000579c3 */ /* 0x000ea20000008800 */
[----:B------:R-:W-:Y:S01]  /*2e00*/  NOP ;  /* 0x0000000000007918 */ /* 0x000fe20000000000 */
[----:B------:R-:W-:Y:S01]  /*2e10*/  UMOV UR4, 0x50 ;  /* 0x0000005000047882 */ /* 0x000fe20000000000 */
[----:B------:R-:W-:Y:S02]  /*2e20*/  IMAD.U32 R0, RZ, RZ, UR24 ;  /* 0x00000018ff007e24 */ /* 0x000fe4000f8e00ff */
[----:B------:R-:W-:Y:S02]  /*2e30*/  IMAD.MOV.U32 R3, RZ, RZ, 0xff ;  /* 0x000000ffff037424 */ /* 0x000fe400078e00ff */
[----:B------:R-:W-:Y:S01]  /*2e40*/  IMAD.MOV.U32 R7, RZ, RZ, 0x1 ;  /* 0x00000001ff077424 */ /* 0x000fe200078e00ff */
[----:B------:R-:W-:-:S04]  /*2e50*/  LOP3.LUT R0, R0, 0xffff, RZ, 0xc0, !PT ;  /* 0x0000ffff00007812 */ /* 0x000fc800078ec0ff */
[----:B------:R-:W-:-:S05]  /*2e60*/  SHF.R.U32.HI R0, RZ, 0x5, R0 ;  /* 0x00000005ff007819 */ /* 0x000fca0000011600 */
[----:B------:R-:W-:Y:S01]  /*2e70*/  VIADD R2, R0, 0x10 ;  /* 0x0000001000027836 */ /* 0x000fe20000000000 */
[----:B------:R-:W-:Y:S01]  /*2e80*/  SHF.L.U32 R0, R3, R0, RZ ;  /* 0x0000000003007219 */ /* 0x000fe200000006ff */
[----:B--2---:R-:W-:-:S03]  /*2e90*/  ULEA UR6, UR5, UR4, 0x18 ;  /* 0x0000000405067291 */ /* 0x004fc6000f8ec0ff */
[----:B------:R-:W-:-:S04]  /*2ea0*/  SHF.L.U32 R3, R7, R2, RZ ;  /* 0x0000000207037219 */ /* 0x000fc800000006ff */
[----:B------:R-:W-:Y:S02]  /*2eb0*/  LOP3.LUT R0, R3, R0, RZ, 0xfc, !PT ;  /* 0x0000000003007212 */ /* 0x000fe400078efcff */
[----:B------:R-:W2:Y:S02]  /*2ec0*/  LDS R5, [UR6] ;  /* 0x00000006ff057984 */ /* 0x000ea40008000800 */
[C---:B------:R-:W-:Y:S02]  /*2ed0*/  LOP3.LUT R2, R0.reuse, 0xffff, RZ, 0xc0, !PT ;  /* 0x0000ffff00027812 */ /* 0x040fe400078ec0ff */
[----:B--2---:R-:W-:-:S04]  /*2ee0*/  LOP3.LUT R3, R0, 0xffff, R5, 0x80, !PT ;  /* 0x0000ffff00037812 */ /* 0x004fc800078e8005 */
[----:B------:R-:W-:-:S13]  /*2ef0*/  ISETP.NE.AND P0, PT, R3, R2, PT ;  /* 0x000000020300720c */ /* 0x000fda0003f05270 */
[----:B------:R-:W-:Y:S05]  /*2f00*/  @P0 BRA `(.L_x_76) ;  /* 0x0000000000500947 */ /* 0x000fea0003800000 */
[----:B------:R-:W-:Y:S02]  /*2f10*/  SHF.R.U32.HI R5, RZ, 0x10, R5 ;  /* 0x00000010ff057819 */ /* 0x000fe40000011605 */
[----:B------:R-:W-:-:S04]  /*2f20*/  SHF.R.U32.HI R2, RZ, 0x10, R0 ;  /* 0x00000010ff027819 */ /* 0x000fc80000011600 */
[----:B------:R-:W-:-:S04]  /*2f30*/  LOP3.LUT R5, R5, R2, RZ, 0xc0, !PT ;  /* 0x0000000205057212 */ /* 0x000fc800078ec0ff */
[----:B------:R-:W-:-:S13]  /*2f40*/  ISETP.NE.AND P0, PT, R5, R2, PT ;  /* 0x000000020500720c */ /* 0x000fda0003f05270 */
[----:B------:R-:W-:Y:S05]  /*2f50*/  @P0 BRA `(.L_x_77) ;  /* 0x0000000000300947 */ /* 0x000fea0003800000 */
[----:B------:R-:W-:Y:S01]  /*2f60*/  R2UR UR4, R0 ;  /* 0x00000000000472ca */ /* 0x000fe200000e0000 */
[----:B------:R-:W-:Y:S01]  /*2f70*/  VOTEU.ANY UR5, UPT, PT ;  /* 0x0000000000057886 */ /* 0x000fe200038e0100 */
[----:B------:R-:W2:Y:S01]  /*2f80*/  S2R R0, SR_LANEID ;  /* 0x0000000000007919 */ /* 0x000ea20000000000 */
[----:B------:R-:W-:-:S10]  /*2f90*/  UFLO.U32 UR5, UR5 ;  /* 0x00000005000572bd */ /* 0x000fd400080e0000 */
[----:B------:R-:W-:-:S06]  /*2fa0*/  ULOP3.LUT UR4, URZ, UR4, URZ, 0x33, !UPT ;  /* 0x00000004ff047292 */ /* 0x000fcc000f8e33ff */
[----:B------:R-:W-:-:S04]  /*2fb0*/  IMAD.U32 R2, RZ, RZ, UR4 ;  /* 0x00000004ff027e24 */ /* 0x000fc8000f8e00ff */
[----:B------:R-:W3:Y:S02]  /*2fc0*/  REDUX UR7, R2 ;  /* 0x00000000020773c4 */ /* 0x000ee40000000000 */
[----:B------:R4:W-:Y:S01]  /*2fd0*/  UTCATOMSWS.AND URZ, UR4 ;  /* 0x0000000400ff79e3 */ /* 0x0009e20008000000 */
[----:B--2---:R-:W-:Y:S01]  /*2fe0*/  ISETP.EQ.U32.AND P0, PT, R0, UR5, PT ;  /* 0x0000000500007c0c */ /* 0x004fe2000bf02070 */
[----:B---3--:R-:W-:-:S12]  /*2ff0*/  IMAD.U32 R0, RZ, RZ, UR7 ;  /* 0x00000007ff007e24 */ /* 0x008fd8000f8e00ff */
[----:B------:R4:W-:Y:S01]  /*3000*/  @P0 ATOMS.AND RZ, [UR6], R0 ;  /* 0x00000000ffff098c */ /* 0x0009e2000a800006 */
[----:B------:R-:W-:Y:S05]  /*3010*/  BRA `(.L_x_75) ;  /* 0x0000000000147947 */ /* 0x000fea0003800000 */
.L_x_77:
[----:B------:R-:W-:-:S07]  /*3020*/  MOV R2, 0x3040 ;  /* 0x0000304000027802 */ /* 0x000fce0000000f00 */
[----:B-1----:R-:W-:Y:S05]  /*3030*/  CALL.REL.NOINC `($__internal_0_$__cuda_sm10x_tcgen05_guardrail_trap_col_being_dealloced_not_returned_by_alloc) ;  /* 0x0000000000447944 */ /* 0x002fea0003c00000 */
[----:B------:R-:W-:Y:S05]  /*3040*/  BRA `(.L_x_75) ;  /* 0x0000000000087947 */ /* 0x000fea0003800000 */
.L_x_76:
[----:B------:R-:W-:-:S07]  /*3050*/  MOV R2, 0x3070 ;  /* 0x0000307000027802 */ /* 0x000fce0000000f00 */
[----:B-1----:R-:W-:Y:S05]  /*3060*/  CALL.REL.NOINC `($__internal_2_$__cuda_sm10x_tcgen05_guardrail_trap_unallocated_columns_being_dealloced) ;  /* 0x0000000000507944 */ /* 0x002fea0003c00000 */
.L_x_75:
[----:B------:R-:W-:Y:S01]  /*3070*/  NOP ;  /* 0x0000000000007918 */ /* 0x000fe20000000000 */
[----:B----4-:R-:W-:Y:S05]  /*3080*/  EXIT ;  /* 0x000000000000794d */ /* 0x010fea0003800000 */
.L_x_60:
[----:B------:R-:W2:Y:S02]  /*3090*/  SYNCS.PHASECHK.TRANS64.TRYWAIT P0, [UR8+0x30000], RZ ;  /* 0x030000ffff0075a7 */ /* 0x000ea40008001108 */
[----:B--2---:R-:W-:Y:S05]  /*30a0*/  @!P0 BRA `(.L_x_60) ;  /* 0xfffffffc00f88947 */ /* 0x004fea000383ffff */
[----:B------:R-:W-:Y:S05]  /*30b0*/  BRA `(.L_x_78) ;  /* 0xffffffec00087947 */ /* 0x000fea000383ffff */
.L_x_62:
[----:B------:R-:W2:Y:S02]  /*30c0*/  SYNCS.PHASECHK.TRANS64.TRYWAIT P1, [UR8+0x30020], RZ ;  /* 0x030020ffff0075a7 */ /* 0x000ea40008021108 */
[----:B--2---:R-:W-:Y:S05]  /*30d0*/  @!P1 BRA `(.L_x_62) ;  /* 0xfffffffc00f89947 */ /* 0x004fea000383ffff */
[----:B------:R-:W-:Y:S05]  /*30e0*/  BRA `(.L_x_79) ;  /* 0xffffffec00a87947 */ /* 0x000fea000383ffff */
.L_x_63:
[----:B------:R-:W3:Y:S02]  /*30f0*/  SYNCS.PHASECHK.TRANS64.TRYWAIT P0, [UR17+0x30000], R3 ;  /* 0x03000003ff0075a7 */ /* 0x000ee40008001111 */
[----:B---3--:R-:W-:Y:S05]  /*3100*/  @!P0 BRA `(.L_x_63) ;  /* 0xfffffffc00f88947 */ /* 0x008fea000383ffff */
[----:B------:R-:W-:Y:S05]  /*3110*/  BRA `(.L_x_80) ;  /* 0xfffffff000307947 */ /* 0x000fea000383ffff */
.L_x_65:
[----:B------:R-:W3:Y:S02]  /*3120*/  SYNCS.PHASECHK.TRANS64.TRYWAIT P0, [UR17+0x30020], R3 ;  /* 0x03002003ff0075a7 */ /* 0x000ee40008001111 */
[----:B---3--:R-:W-:Y:S05]  /*3130*/  @!P0 BRA `(.L_x_65) ;  /* 0xfffffffc00f88947 */ /* 0x008fea000383ffff */
[----:B------:R-:W-:Y:S05]  /*3140*/  BRA `(.L_x_81) ;  /* 0xfffffff000dc7947 */ /* 0x000fea000383ffff */
        .weak           $__internal_0_$__cuda_sm10x_tcgen05_guardrail_trap_col_being_dealloced_not_returned_by_alloc
        .type           $__internal_0_$__cuda_sm10x_tcgen05_guardrail_trap_col_being_dealloced_not_returned_by_alloc,@function
        .size           $__internal_0_$__cuda_sm10x_tcgen05_guardrail_trap_col_being_dealloced_not_returned_by_alloc,($__internal_1_$__cuda_sm10x_tcgen05_guardrail_trap_phase_invalid_during_alloc - $__internal_0_$__cuda_sm10x_tcgen05_guardrail_trap_col_being_dealloced_not_returned_by_alloc)
$__internal_0_$__cuda_sm10x_tcgen05_guardrail_trap_col_being_dealloced_not_returned_by_alloc:
[----:B------:R-:W-:Y:S05]  /*3150*/  BPT.TRAP 0x1 ;  /* 0x000000040000795c */ /* 0x000fea0000300000 */
[----:B------:R-:W-:-:S04]  /*3160*/  IMAD.MOV.U32 R3, RZ, RZ, 0x0 ;  /* 0x00000000ff037424 */ /* 0x000fc800078e00ff */
[----:B------:R-:W-:Y:S05]  /*3170*/  RET.REL.NODEC R2 `(gluon_tcgen05) ;  /* 0xffffffcc02a07950 */ /* 0x000fea0003c3ffff */
        .weak           $__internal_1_$__cuda_sm10x_tcgen05_guardrail_trap_phase_invalid_during_alloc
        .type           $__internal_1_$__cuda_sm10x_tcgen05_guardrail_trap_phase_invalid_during_alloc,@function
        .size           $__internal_1_$__cuda_sm10x_tcgen05_guardrail_trap_phase_invalid_during_alloc,($__internal_2_$__cuda_sm10x_tcgen05_guardrail_trap_unallocated_columns_being_dealloced - $__internal_1_$__cuda_sm10x_tcgen05_guardrail_trap_phase_invalid_during_alloc)
$__internal_1_$__cuda_sm10x_tcgen05_guardrail_trap_phase_invalid_during_alloc:
[----:B------:R-:W-:Y:S05]  /*3180*/  BPT.TRAP 0x1 ;  /* 0x000000040000795c */ /* 0x000fea0000300000 */
[----:B------:R-:W-:-:S04]  /*3190*/  IMAD.MOV.U32 R3, RZ, RZ, 0x0 ;  /* 0x00000000ff037424 */ /* 0x000fc800078e00ff */
[----:B------:R-:W-:Y:S05]  /*31a0*/  RET.REL.NODEC R2 `(gluon_tcgen05) ;  /* 0xffffffcc02947950 */ /* 0x000fea0003c3ffff */
        .weak           $__internal_2_$__cuda_sm10x_tcgen05_guardrail_trap_unallocated_columns_being_dealloced
        .type           $__internal_2_$__cuda_sm10x_tcgen05_guardrail_trap_unallocated_columns_being_dealloced,@function
        .size           $__internal_2_$__cuda_sm10x_tcgen05_guardrail_trap_unallocated_columns_being_dealloced,(.L_x_85 - $__internal_2_$__cuda_sm10x_tcgen05_guardrail_trap_unallocated_columns_being_dealloced)
$__internal_2_$__cuda_sm10x_tcgen05_guardrail_trap_unallocated_columns_being_dealloced:
[----:B------:R-:W-:Y:S05]  /*31b0*/  BPT.TRAP 0x1 ;  /* 0x000000040000795c */ /* 0x000fea0000300000 */
[----:B------:R-:W-:-:S04]  /*31c0*/  IMAD.MOV.U32 R3, RZ, RZ, 0x0 ;  /* 0x00000000ff037424 */ /* 0x000fc800078e00ff */
[----:B------:R-:W-:Y:S05]  /*31d0*/  RET.REL.NODEC R2 `(gluon_tcgen05) ;  /* 0xffffffcc02887950 */ /* 0x000fea0003c3ffff */
.L_x_82:
[----:B------:R-:W-:-:S00]  /*31e0*/  BRA `(.L_x_82) ;  /* 0xfffffffc00fc7947 */ /* 0x000fc0000383ffff */
[----:B------:R-:W-:-:S00]  /*31f0*/  NOP ;  /* 0x0000000000007918 */ /* 0x000fc00000000000 */
        /* <DEDUP_REMOVED lines=8> */
.L_x_85:


//--------------------- .nv.shared.gluon_tcgen05  --------------------------
	.section	.nv.shared.gluon_tcgen05,"aw",@nobits
	.sectionflags	@""
	.align	16
	.zero		1024


//--------------------- .nv.shared.reserved.0     --------------------------
	.section	.nv.shared.reserved.0,"aw",@nobits
	.align	8
	.weak		__nv_reservedSMEM_offset_0_alias
	.size		__nv_reservedSMEM_offset_0_alias, 0, 64
	.other		__nv_reservedSMEM_offset_0_alias,@"STO_CUDA_RESERVED_SHARED STV_DEFAULT"
__nv_reservedSMEM_offset_0_alias:
	.zero		0
.nv.shared.reserved.0:
	.zero		64
	.weak		__nv_reservedSMEM_allocation_phase
	.type		__nv_reservedSMEM_allocation_phase,@object
	.size		__nv_reservedSMEM_allocation_phase,(.L_0 - __nv_reservedSMEM_allocation_phase)
__nv_reservedSMEM_allocation_phase:
	.zero		1
.L_0:
	.zero		7
	.weak		__nv_reservedSMEM_devtool_atexit_pc
	.type		__nv_reservedSMEM_devtool_atexit_pc,@object
	.size		__nv_reservedSMEM_devtool_atexit_pc,(__nv_reservedSMEM_allocation_mask - __nv_reservedSMEM_devtool_atexit_pc)
__nv_reservedSMEM_devtool_atexit_pc:
	.zero		8
	.weak		__nv_reservedSMEM_allocation_mask
	.type		__nv_reservedSMEM_allocation_mask,@object
	.size		__nv_reservedSMEM_allocation_mask,(.L_2 - __nv_reservedSMEM_allocation_mask)
__nv_reservedSMEM_allocation_mask:
	.zero		4
.L_2:


//--------------------- .nv.constant0.gluon_tcgen05 --------------------------
	.section	.nv.constant0.gluon_tcgen05,"a",@progbits
	.sectionflags	@""
	.align	4
.nv.constant0.gluon_tcgen05:
	.zero		976


//--------------------- SYMBOLS --------------------------

	.type		.nv.reservedSmem.offset0,@object
	.size		.nv.reservedSmem.offset0,0x4
	.type		.nv.reservedSmem.cap,@object
	.size		.nv.reservedSmem.cap,0x4
